def matmul_kernel(
    a_ptr,
    b_ptr,
    c_ptr,
    M,
    N,
    K,
    stride_am,
    stride_ak,
    stride_bk,
    stride_bn,
    stride_cm,
    stride_cn,
    BLOCK_M: tl.constexpr,
    BLOCK_N: tl.constexpr,
    BLOCK_K: tl.constexpr,
    GROUP_M: tl.constexpr,
):
    pid = tl.program_id(axis=0)
    num_pid_m = tl.cdiv(M, BLOCK_M)
    num_pid_n = tl.cdiv(N, BLOCK_N)
    num_pid_in_group = GROUP_M * num_pid_n
    group_id = pid // num_pid_in_group
    first_pid_m = group_id * GROUP_M
    group_size_m = min(num_pid_m - first_pid_m, GROUP_M)
    pid_m = first_pid_m + ((pid % num_pid_in_group) % group_size_m)
    pid_n = (pid % num_pid_in_group) // group_size_m

    offs_am = (pid_m * BLOCK_M + tl.arange(0, BLOCK_M)) % M
    offs_bn = (pid_n * BLOCK_N + tl.arange(0, BLOCK_N)) % N
    offs_k = tl.arange(0, BLOCK_K)
    a_ptrs = a_ptr + offs_am[:, None] * stride_am + offs_k[None, :] * stride_ak
    b_ptrs = b_ptr + offs_k[:, None] * stride_bk + offs_bn[None, :] * stride_bn

    acc = tl.zeros((BLOCK_M, BLOCK_N), dtype=tl.float32)
    for kk in range(0, tl.cdiv(K, BLOCK_K)):
        a = tl.load(a_ptrs, mask=offs_k[None, :] < K - kk * BLOCK_K, other=0.0)
        b = tl.load(b_ptrs, mask=offs_k[:, None] < K - kk * BLOCK_K, other=0.0)
        acc = tl.dot(a, b, acc)
        a_ptrs += BLOCK_K * stride_ak
        b_ptrs += BLOCK_K * stride_bk

    c = acc.to(c_ptr.dtype.element_ty)
    offs_cm = pid_m * BLOCK_M + tl.arange(0, BLOCK_M)
    offs_cn = pid_n * BLOCK_N + tl.arange(0, BLOCK_N)
    c_ptrs = c_ptr + offs_cm[:, None] * stride_cm + offs_cn[None, :] * stride_cn
    mask = (offs_cm[:, None] < M) & (offs_cn[None, :] < N)
    tl.store(c_ptrs, c, mask=mask)

# config = {"BLOCK_K": 128, "BLOCK_M": 32, "BLOCK_N": 32, "GROUP_M": 8, "arch": "sm_100", "dtype": "fp16", "num_ctas": 1, "num_stages": 2, "num_warps": 2}
# arch = sm_100


// ===== COMPILED SASS (sm_100a) =====

	.target	sm_100a

	.elftype	@"ET_EXEC"


//--------------------- .note.nv.tkinfo           --------------------------
	.section	.note.nv.tkinfo,"",@"SHT_NOTE"
	.sectionflags	@"SHF_NOTE_NV_TKINFO"
	.tkinfo
        /*0018*/ 	.word	0x00000081
        /*0030*/ 	.string	""
        /*0030*/ 	.string	"ptxas-blackwell"
        /*0030*/ 	.string	"Cuda compilation tools, release 12.9, V12.9.86"
        /*0030*/ 	.string	"Build cuda_12.9.r12.9/compiler.36037853_0"
        /*0030*/ 	.string	"-v  -suppress-debug-info  -lineinfo  -arch sm_100a "



//--------------------- .note.nv.cuver            --------------------------
	.section	.note.nv.cuver,"",@"SHT_NOTE"
	.sectionflags	@"SHF_NOTE_NV_CUVER"
        /*0018*/ 	.short	0x0001
        /*001a*/ 	.short	0x0064
        /*001c*/ 	.short	0x0001
        /*001e*/ 	.short	0x0000
        /*0020*/ 	.short	0x0001
        /*0022*/ 	.short	0x0000


//--------------------- .nv.info                  --------------------------
	.section	.nv.info,"",@"SHT_CUDA_INFO"
	.align	4


	//----- nvinfo : EIATTR_REGCOUNT
	.align		4
        /*0000*/ 	.byte	0x04, 0x2f
        /*0002*/ 	.short	(.L_1 - .L_0)
	.align		4
.L_0:
        /*0004*/ 	.word	index@(matmul_kernel)
        /*0008*/ 	.word	0x000000ff


	//----- nvinfo : EIATTR_FRAME_SIZE
	.align		4
.L_1:
        /*000c*/ 	.byte	0x04, 0x11
        /*000e*/ 	.short	(.L_3 - .L_2)
	.align		4
.L_2:
        /*0010*/ 	.word	index@(matmul_kernel)
        /*0014*/ 	.word	0x00000010


	//----- nvinfo : EIATTR_MIN_STACK_SIZE
	.align		4
.L_3:
        /*0018*/ 	.byte	0x04, 0x12
        /*001a*/ 	.short	(.L_5 - .L_4)
	.align		4
.L_4:
        /*001c*/ 	.word	index@(matmul_kernel)
        /*0020*/ 	.word	0x00000010
.L_5:


//--------------------- .nv.info.matmul_kernel    --------------------------
	.section	.nv.info.matmul_kernel,"",@"SHT_CUDA_INFO"
	.sectionflags	@""
	.align	4


	//----- nvinfo : EIATTR_CUDA_API_VERSION
	.align		4
        /*0000*/ 	.byte	0x04, 0x37
        /*0002*/ 	.short	(.L_7 - .L_6)
.L_6:
        /*0004*/ 	.word	0x00000081


	//----- nvinfo : EIATTR_KPARAM_INFO
	.align		4
.L_7:
        /*0008*/ 	.byte	0x04, 0x17
        /*000a*/ 	.short	(.L_9 - .L_8)
.L_8:
        /*000c*/ 	.word	0x00000000
        /*0010*/ 	.short	0x000d
        /*0012*/ 	.short	0x0048
        /*0014*/ 	.byte	0x00, 0xf4, 0x21, 0x00


	//----- nvinfo : EIATTR_KPARAM_INFO
	.align		4
.L_9:
        /*0018*/ 	.byte	0x04, 0x17
        /*001a*/ 	.short	(.L_11 - .L_10)
.L_10:
        /*001c*/ 	.word	0x00000000
        /*0020*/ 	.short	0x000c
        /*0022*/ 	.short	0x0040
        /*0024*/ 	.byte	0x00, 0xf4, 0x21, 0x00


	//----- nvinfo : EIATTR_KPARAM_INFO
	.align		4
.L_11:
        /*0028*/ 	.byte	0x04, 0x17
        /*002a*/ 	.short	(.L_13 - .L_12)
.L_12:
        /*002c*/ 	.word	0x00000000
        /*0030*/ 	.short	0x000b
        /*0032*/ 	.short	0x0038
        /*0034*/ 	.byte	0x00, 0xf0, 0x11, 0x00


	//----- nvinfo : EIATTR_KPARAM_INFO
	.align		4
.L_13:
        /*0038*/ 	.byte	0x04, 0x17
        /*003a*/ 	.short	(.L_15 - .L_14)
.L_14:
        /*003c*/ 	.word	0x00000000
        /*0040*/ 	.short	0x000a
        /*0042*/ 	.short	0x0034
        /*0044*/ 	.byte	0x00, 0xf0, 0x11, 0x00


	//----- nvinfo : EIATTR_KPARAM_INFO
	.align		4
.L_15:
        /*0048*/ 	.byte	0x04, 0x17
        /*004a*/ 	.short	(.L_17 - .L_16)
.L_16:
        /*004c*/ 	.word	0x00000000
        /*0050*/ 	.short	0x0009
        /*0052*/ 	.short	0x0030
        /*0054*/ 	.byte	0x00, 0xf0, 0x11, 0x00


	//----- nvinfo : EIATTR_KPARAM_INFO
	.align		4
.L_17:
        /*0058*/ 	.byte	0x04, 0x17
        /*005a*/ 	.short	(.L_19 - .L_18)
.L_18:
        /*005c*/ 	.word	0x00000000
        /*0060*/ 	.short	0x0008
        /*0062*/ 	.short	0x002c
        /*0064*/ 	.byte	0x00, 0xf0, 0x11, 0x00


	//----- nvinfo : EIATTR_KPARAM_INFO
	.align		4
.L_19:
        /*0068*/ 	.byte	0x04, 0x17
        /*006a*/ 	.short	(.L_21 - .L_20)
.L_20:
        /*006c*/ 	.word	0x00000000
        /*0070*/ 	.short	0x0007
        /*0072*/ 	.short	0x0028
        /*0074*/ 	.byte	0x00, 0xf0, 0x11, 0x00


	//----- nvinfo : EIATTR_KPARAM_INFO
	.align		4
.L_21:
        /*0078*/ 	.byte	0x04, 0x17
        /*007a*/ 	.short	(.L_23 - .L_22)
.L_22:
        /*007c*/ 	.word	0x00000000
        /*0080*/ 	.short	0x0006
        /*0082*/ 	.short	0x0024
        /*0084*/ 	.byte	0x00, 0xf0, 0x11, 0x00


	//----- nvinfo : EIATTR_KPARAM_INFO
	.align		4
.L_23:
        /*0088*/ 	.byte	0x04, 0x17
        /*008a*/ 	.short	(.L_25 - .L_24)
.L_24:
        /*008c*/ 	.word	0x00000000
        /*0090*/ 	.short	0x0005
        /*0092*/ 	.short	0x0020
        /*0094*/ 	.byte	0x00, 0xf0, 0x11, 0x00


	//----- nvinfo : EIATTR_KPARAM_INFO
	.align		4
.L_25:
        /*0098*/ 	.byte	0x04, 0x17
        /*009a*/ 	.short	(.L_27 - .L_26)
.L_26:
        /*009c*/ 	.word	0x00000000
        /*00a0*/ 	.short	0x0004
        /*00a2*/ 	.short	0x001c
        /*00a4*/ 	.byte	0x00, 0xf0, 0x11, 0x00


	//----- nvinfo : EIATTR_KPARAM_INFO
	.align		4
.L_27:
        /*00a8*/ 	.byte	0x04, 0x17
        /*00aa*/ 	.short	(.L_29 - .L_28)
.L_28:
        /*00ac*/ 	.word	0x00000000
        /*00b0*/ 	.short	0x0003
        /*00b2*/ 	.short	0x0018
        /*00b4*/ 	.byte	0x00, 0xf0, 0x11, 0x00


	//----- nvinfo : EIATTR_KPARAM_INFO
	.align		4
.L_29:
        /*00b8*/ 	.byte	0x04, 0x17
        /*00ba*/ 	.short	(.L_31 - .L_30)
.L_30:
        /*00bc*/ 	.word	0x00000000
        /*00c0*/ 	.short	0x0002
        /*00c2*/ 	.short	0x0010
        /*00c4*/ 	.byte	0x00, 0xf4, 0x21, 0x00


	//----- nvinfo : EIATTR_KPARAM_INFO
	.align		4
.L_31:
        /*00c8*/ 	.byte	0x04, 0x17
        /*00ca*/ 	.short	(.L_33 - .L_32)
.L_32:
        /*00cc*/ 	.word	0x00000000
        /*00d0*/ 	.short	0x0001
        /*00d2*/ 	.short	0x0008
        /*00d4*/ 	.byte	0x00, 0xf4, 0x21, 0x00


	//----- nvinfo : EIATTR_KPARAM_INFO
	.align		4
.L_33:
        /*00d8*/ 	.byte	0x04, 0x17
        /*00da*/ 	.short	(.L_35 - .L_34)
.L_34:
        /*00dc*/ 	.word	0x00000000
        /*00e0*/ 	.short	0x0000
        /*00e2*/ 	.short	0x0000
        /*00e4*/ 	.byte	0x00, 0xf4, 0x21, 0x00


	//----- nvinfo : EIATTR_SPARSE_MMA_MASK
	.align		4
.L_35:
        /*00e8*/ 	.byte	0x03, 0x50
        /*00ea*/ 	.short	0x0000


	//----- nvinfo : EIATTR_MAXREG_COUNT
	.align		4
        /*00ec*/ 	.byte	0x03, 0x1b
        /*00ee*/ 	.short	0x00ff


	//----- nvinfo : EIATTR_NUM_BARRIERS
	.align		4
        /*00f0*/ 	.byte	0x02, 0x4c
        /*00f2*/ 	.byte	0x01
	.zero		1


	//----- nvinfo : EIATTR_ANNOTATIONS
	.align		4
        /*00f4*/ 	.byte	0x04, 0x55
        /*00f6*/ 	.short	(.L_37 - .L_36)


	//   ....[0]....
.L_36:
        /*00f8*/ 	.word	0x00000001
        /*00fc*/ 	.byte	0xb0, 0x06, 0x00, 0x00, 0x01, 0x00, 0x00, 0x00, 0xa0, 0x2b, 0x00, 0x00, 0x01, 0x00, 0x00, 0x00
        /*010c*/ 	.byte	0xc0, 0x2c, 0x00, 0x00, 0x01, 0x00, 0x00, 0x00, 0xf0, 0x2c, 0x00, 0x00, 0x01, 0x00, 0x00, 0x00
        /*011c*/ 	.byte	0xc0, 0x36, 0x00, 0x00, 0x01, 0x00, 0x00, 0x00, 0x70, 0x39, 0x00, 0x00, 0x01, 0x00, 0x00, 0x00
        /*012c*/ 	.byte	0x90, 0x6a, 0x00, 0x00


	//----- nvinfo : EIATTR_VRC_CTA_INIT_COUNT
	.align		4
.L_37:
        /*0130*/ 	.byte	0x02, 0x4a
	.zero		1
	.zero		1


	//----- nvinfo : EIATTR_EXIT_INSTR_OFFSETS
	.align		4
        /*0134*/ 	.byte	0x04, 0x1c
        /*0136*/ 	.short	(.L_39 - .L_38)


	//   ....[0]....
.L_38:
        /*0138*/ 	.word	0x000072a0


	//   ....[1]....
        /*013c*/ 	.word	0x000072d0


	//----- nvinfo : EIATTR_REQNTID
	.align		4
.L_39:
        /*0140*/ 	.byte	0x04, 0x10
        /*0142*/ 	.short	(.L_41 - .L_40)
.L_40:
        /*0144*/ 	.word	0x00000040
        /*0148*/ 	.word	0x00000001
        /*014c*/ 	.word	0x00000001


	//----- nvinfo : EIATTR_CBANK_PARAM_SIZE
	.align		4
.L_41:
        /*0150*/ 	.byte	0x03, 0x19
        /*0152*/ 	.short	0x0050


	//----- nvinfo : EIATTR_PARAM_CBANK
	.align		4
        /*0154*/ 	.byte	0x04, 0x0a
        /*0156*/ 	.short	(.L_43 - .L_42)
	.align		4
.L_42:
        /*0158*/ 	.word	index@(.nv.constant0.matmul_kernel)
        /*015c*/ 	.short	0x0380
        /*015e*/ 	.short	0x0050


	//----- nvinfo : EIATTR_SW_WAR
	.align		4
.L_43:
        /*0160*/ 	.byte	0x04, 0x36
        /*0162*/ 	.short	(.L_45 - .L_44)
.L_44:
        /*0164*/ 	.word	0x00000008
.L_45:


//--------------------- .nv.compat                --------------------------
	.section	.nv.compat,"",@"SHT_CUDA_COMPAT_INFO"
	.align	4
        /*0000*/ 	.byte	0x02, 0x02, 0x01, 0x00, 0x02, 0x05, 0x05, 0x00, 0x02, 0x03, 0x00, 0x00, 0x02, 0x06, 0x01, 0x00


//--------------------- .nv.callgraph             --------------------------
	.section	.nv.callgraph,"",@"SHT_CUDA_CALLGRAPH"
	.align	4
	.sectionentsize	8
	.align		4
        /*0000*/ 	.word	0x00000000
	.align		4
        /*0004*/ 	.word	0xffffffff
	.align		4
        /*0008*/ 	.word	0x00000000
	.align		4
        /*000c*/ 	.word	0xfffffffe
	.align		4
        /*0010*/ 	.word	0x00000000
	.align		4
        /*0014*/ 	.word	0xfffffffd
	.align		4
        /*0018*/ 	.word	0x00000000
	.align		4
        /*001c*/ 	.word	0xfffffffc


//--------------------- .text.matmul_kernel       --------------------------
	.section	.text.matmul_kernel,"ax",@progbits
	.align	128
        .global         matmul_kernel
        .type           matmul_kernel,@function
        .size           matmul_kernel,(.L_x_4 - matmul_kernel)
        .other          matmul_kernel,@"STO_CUDA_ENTRY STV_DEFAULT"
matmul_kernel:
.text.matmul_kernel:
[----:B------:R-:W0:Y:S08]  /*0000*/  LDC R1, c[0x0][0x37c] ;  /* 0x0000df00ff017b82 */ /* 0x000e300000000800 */
[----:B------:R-:W1:Y:S01]  /*0010*/  LDC.64 R44, c[0x0][0x398] ;  /* 0x0000e600ff2c7b82 */ /* 0x000e620000000a00 */
[----:B------:R-:W2:Y:S01]  /*0020*/  S2R R5, SR_CTAID.X ;  /* 0x0000000000057919 */ /* 0x000ea20000002500 */
[----:B------:R-:W3:Y:S01]  /*0030*/  LDCU UR6, c[0x0][0x3a0] ;  /* 0x00007400ff0677ac */ /* 0x000ee20008000800 */
[----:B0-----:R-:W-:Y:S01]  /*0040*/  VIADD R1, R1, 0xfffffff0 ;  /* 0xfffffff001017836 */ /* 0x001fe20000000000 */
[----:B------:R-:W0:Y:S01]  /*0050*/  S2R R116, SR_TID.X ;  /* 0x0000000000747919 */ /* 0x000e220000002100 */
[----:B------:R-:W-:Y:S01]  /*0060*/  UMOV UR4, 0x400 ;  /* 0x0000040000047882 */ /* 0x000fe20000000000 */
[----:B------:R-:W4:Y:S02]  /*0070*/  LDCU.64 UR12, c[0x0][0x358] ;  /* 0x00006b00ff0c77ac */ /* 0x000f240008000a00 */
[----:B------:R-:W5:Y:S01]  /*0080*/  S2UR UR7, SR_CgaCtaId ;  /* 0x00000000000779c3 */ /* 0x000f620000008800 */
[----:B------:R-:W0:Y:S01]  /*0090*/  LDCU UR10, c[0x0][0x3a0] ;  /* 0x00007400ff0a77ac */ /* 0x000e220008000800 */
[----:B---3--:R-:W-:Y:S01]  /*00a0*/  UIADD3 UR6, UPT, UPT, UR6, 0x7f, URZ ;  /* 0x0000007f06067890 */ /* 0x008fe2000fffe0ff */
[----:B-1----:R-:W-:-:S03]  /*00b0*/  VIADD R0, R45, 0x1f ;  /* 0x0000001f2d007836 */ /* 0x002fc60000000000 */
[----:B------:R-:W-:Y:S02]  /*00c0*/  UISETP.GT.AND UP0, UPT, UR6, 0x7f, UPT ;  /* 0x0000007f0600788c */ /* 0x000fe4000bf04270 */
[----:B------:R-:W-:Y:S01]  /*00d0*/  SHF.R.S32.HI R3, RZ, 0x1f, R0 ;  /* 0x0000001fff037819 */ /* 0x000fe20000011400 */
[----:B-----5:R-:W-:-:S03]  /*00e0*/  ULEA UR7, UR7, UR4, 0x18 ;  /* 0x0000000407077291 */ /* 0x020fc6000f8ec0ff */
[----:B------:R-:W-:Y:S02]  /*00f0*/  LEA.HI R3, R3, R0, RZ, 0x5 ;  /* 0x0000000003037211 */ /* 0x000fe400078f28ff */
[----:B--2---:R-:W-:Y:S02]  /*0100*/  IABS R8, R5 ;  /* 0x0000000500087213 */ /* 0x004fe40000000000 */
[----:B------:R-:W-:Y:S02]  /*0110*/  SHF.R.S32.HI R3, RZ, 0x5, R3 ;  /* 0x00000005ff037819 */ /* 0x000fe40000011403 */
[----:B0-----:R-:W-:-:S03]  /*0120*/  LOP3.LUT R239, R116, 0x1f, RZ, 0xc0, !PT ;  /* 0x0000001f74ef7812 */ /* 0x001fc600078ec0ff */
[----:B------:R-:W-:-:S05]  /*0130*/  IMAD.SHL.U32 R4, R3, 0x8, RZ ;  /* 0x0000000803047824 */ /* 0x000fca00078e00ff */
[-C--:B------:R-:W-:Y:S02]  /*0140*/  IABS R7, R4.reuse ;  /* 0x0000000400077213 */ /* 0x080fe40000000000 */
[----:B------:R-:W-:Y:S02]  /*0150*/  IABS R10, R4 ;  /* 0x00000004000a7213 */ /* 0x000fe40000000000 */
[----:B------:R-:W0:Y:S08]  /*0160*/  I2F.RP R0, R7 ;  /* 0x0000000700007306 */ /* 0x000e300000209400 */
[----:B0-----:R-:W0:Y:S02]  /*0170*/  MUFU.RCP R0, R0 ;  /* 0x0000000000007308 */ /* 0x001e240000001000 */
[----:B0-----:R-:W-:-:S02]  /*0180*/  VIADD R2, R0, 0xffffffe ;  /* 0x0ffffffe00027836 */ /* 0x001fc40000000000 */
[----:B------:R-:W-:-:S04]  /*0190*/  IMAD.MOV R0, RZ, RZ, -R10 ;  /* 0x000000ffff007224 */ /* 0x000fc800078e0a0a */
[----:B------:R0:W1:Y:S02]  /*01a0*/  F2I.FTZ.U32.TRUNC.NTZ R3, R2 ;  /* 0x0000000200037305 */ /* 0x000064000021f000 */
[----:B0-----:R-:W-:Y:S02]  /*01b0*/  IMAD.MOV.U32 R2, RZ, RZ, RZ ;  /* 0x000000ffff027224 */ /* 0x001fe400078e00ff */
[----:B-1----:R-:W-:-:S04]  /*01c0*/  IMAD.MOV R6, RZ, RZ, -R3 ;  /* 0x000000ffff067224 */ /* 0x002fc800078e0a03 */
[----:B------:R-:W-:Y:S02]  /*01d0*/  IMAD R9, R6, R7, RZ ;  /* 0x0000000706097224 */ /* 0x000fe400078e02ff */
[----:B------:R-:W-:Y:S02]  /*01e0*/  IMAD.MOV.U32 R6, RZ, RZ, R8 ;  /* 0x000000ffff067224 */ /* 0x000fe400078e0008 */
[----:B------:R-:W-:-:S06]  /*01f0*/  IMAD.HI.U32 R3, R3, R9, R2 ;  /* 0x0000000903037227 */ /* 0x000fcc00078e0002 */
[----:B------:R-:W-:-:S04]  /*0200*/  IMAD.HI.U32 R3, R3, R6, RZ ;  /* 0x0000000603037227 */ /* 0x000fc800078e00ff */
[----:B------:R-:W-:-:S05]  /*0210*/  IMAD R0, R3, R0, R6 ;  /* 0x0000000003007224 */ /* 0x000fca00078e0206 */
[----:B------:R-:W-:-:S13]  /*0220*/  ISETP.GT.U32.AND P1, PT, R7, R0, PT ;  /* 0x000000000700720c */ /* 0x000fda0003f24070 */
[----:B------:R-:W-:Y:S02]  /*0230*/  @!P1 IMAD.IADD R0, R0, 0x1, -R7 ;  /* 0x0000000100009824 */ /* 0x000fe400078e0a07 */
[----:B------:R-:W-:Y:S01]  /*0240*/  @!P1 VIADD R3, R3, 0x1 ;  /* 0x0000000103039836 */ /* 0x000fe20000000000 */
[----:B------:R-:W-:Y:S02]  /*0250*/  ISETP.NE.AND P1, PT, R4, RZ, PT ;  /* 0x000000ff0400720c */ /* 0x000fe40003f25270 */
[----:B------:R-:W-:Y:S02]  /*0260*/  ISETP.GE.U32.AND P0, PT, R0, R7, PT ;  /* 0x000000070000720c */ /* 0x000fe40003f06070 */
[----:B------:R-:W-:-:S04]  /*0270*/  LOP3.LUT R0, R5, R4, RZ, 0x3c, !PT ;  /* 0x0000000405007212 */ /* 0x000fc800078e3cff */
[----:B------:R-:W-:Y:S01]  /*0280*/  ISETP.GE.AND P2, PT, R0, RZ, PT ;  /* 0x000000ff0000720c */ /* 0x000fe20003f46270 */
[----:B------:R-:W-:-:S06]  /*0290*/  VIADD R0, R44, 0x1f ;  /* 0x0000001f2c007836 */ /* 0x000fcc0000000000 */
[----:B------:R-:W-:-:S04]  /*02a0*/  @P0 VIADD R3, R3, 0x1 ;  /* 0x0000000103030836 */ /* 0x000fc80000000000 */
[----:B------:R-:W-:Y:S01]  /*02b0*/  IMAD.MOV.U32 R2, RZ, RZ, R3 ;  /* 0x000000ffff027224 */ /* 0x000fe200078e0003 */
[----:B------:R-:W-:-:S03]  /*02c0*/  SHF.R.S32.HI R3, RZ, 0x1f, R0 ;  /* 0x0000001fff037819 */ /* 0x000fc60000011400 */
[----:B------:R-:W-:Y:S01]  /*02d0*/  @!P2 IMAD.MOV R2, RZ, RZ, -R2 ;  /* 0x000000ffff02a224 */ /* 0x000fe200078e0a02 */
[----:B------:R-:W-:Y:S02]  /*02e0*/  @!P1 LOP3.LUT R2, RZ, R4, RZ, 0x33, !PT ;  /* 0x00000004ff029212 */ /* 0x000fe400078e33ff */
[----:B------:R-:W-:-:S03]  /*02f0*/  LEA.HI R3, R3, R0, RZ, 0x5 ;  /* 0x0000000003037211 */ /* 0x000fc600078f28ff */
[----:B------:R-:W-:Y:S02]  /*0300*/  IMAD.SHL.U32 R6, R2, 0x8, RZ ;  /* 0x0000000802067824 */ /* 0x000fe400078e00ff */
[----:B------:R-:W-:-:S03]  /*0310*/  IMAD.MOV R2, RZ, RZ, -R2 ;  /* 0x000000ffff027224 */ /* 0x000fc600078e0a02 */
[----:B------:R-:W-:Y:S01]  /*0320*/  LEA.HI.SX32 R3, R3, -R6, 0x1b ;  /* 0x8000000603037211 */ /* 0x000fe200078fdaff */
[----:B------:R-:W-:-:S03]  /*0330*/  IMAD R4, R4, R2, R5 ;  /* 0x0000000204047224 */ /* 0x000fc600078e0205 */
[----:B------:R-:W-:Y:S02]  /*0340*/  VIMNMX R11, PT, PT, R3, 0x8, PT ;  /* 0x00000008030b7848 */ /* 0x000fe40003fe0100 */
[----:B------:R-:W-:Y:S02]  /*0350*/  IABS R9, R4 ;  /* 0x0000000400097213 */ /* 0x000fe40000000000 */
[----:B------:R-:W-:-:S04]  /*0360*/  IABS R7, R11 ;  /* 0x0000000b00077213 */ /* 0x000fc80000000000 */
[----:B------:R-:W0:Y:S08]  /*0370*/  I2F.RP R0, R7 ;  /* 0x0000000700007306 */ /* 0x000e300000209400 */
[----:B0-----:R-:W0:Y:S02]  /*0380*/  MUFU.RCP R0, R0 ;  /* 0x0000000000007308 */ /* 0x001e240000001000 */
[----:B0-----:R-:W-:-:S06]  /*0390*/  VIADD R3, R0, 0xffffffe ;  /* 0x0ffffffe00037836 */ /* 0x001fcc0000000000 */
[----:B------:R-:W0:Y:S02]  /*03a0*/  F2I.FTZ.U32.TRUNC.NTZ R3, R3 ;  /* 0x0000000300037305 */ /* 0x000e24000021f000 */
[----:B0-----:R-:W-:-:S04]  /*03b0*/  IMAD.MOV R8, RZ, RZ, -R3 ;  /* 0x000000ffff087224 */ /* 0x001fc800078e0a03 */
[----:B------:R-:W-:Y:S01]  /*03c0*/  IMAD.MOV.U32 R2, RZ, RZ, R8 ;  /* 0x000000ffff027224 */ /* 0x000fe200078e0008 */
[----:B------:R-:W-:-:S03]  /*03d0*/  IABS R8, R11 ;  /* 0x0000000b00087213 */ /* 0x000fc60000000000 */
[----:B------:R-:W-:Y:S02]  /*03e0*/  IMAD R5, R2, R7, RZ ;  /* 0x0000000702057224 */ /* 0x000fe400078e02ff */
[----:B------:R-:W-:Y:S02]  /*03f0*/  IMAD.MOV.U32 R2, RZ, RZ, RZ ;  /* 0x000000ffff027224 */ /* 0x000fe400078e00ff */
[----:B------:R-:W-:Y:S02]  /*0400*/  IMAD.MOV R0, RZ, RZ, -R8 ;  /* 0x000000ffff007224 */ /* 0x000fe400078e0a08 */
[----:B------:R-:W-:Y:S01]  /*0410*/  IMAD.HI.U32 R2, R3, R5, R2 ;  /* 0x0000000503027227 */ /* 0x000fe200078e0002 */
[----:B------:R-:W-:-:S05]  /*0420*/  SHF.R.U32.HI R3, RZ, 0x5, R116 ;  /* 0x00000005ff037819 */ /* 0x000fca0000011674 */
        /* <DEDUP_REMOVED lines=8> */
[----:B------:R-:W-:-:S07]  /*04b0*/  ISETP.GE.AND P2, PT, R0, RZ, PT ;  /* 0x000000ff0000720c */ /* 0x000fce0003f46270 */
[----:B------:R-:W-:-:S06]  /*04c0*/  @P0 VIADD R2, R2, 0x1 ;  /* 0x0000000102020836 */ /* 0x000fcc0000000000 */
[----:B------:R-:W-:Y:S01]  /*04d0*/  @!P2 IMAD.MOV R2, RZ, RZ, -R2 ;  /* 0x000000ffff02a224 */ /* 0x000fe200078e0a02 */
[----:B------:R-:W-:-:S05]  /*04e0*/  @!P1 LOP3.LUT R2, RZ, R11, RZ, 0x33, !PT ;  /* 0x0000000bff029212 */ /* 0x000fca00078e33ff */
[----:B------:R-:W-:Y:S02]  /*04f0*/  IMAD.MOV R0, RZ, RZ, -R2 ;  /* 0x000000ffff007224 */ /* 0x000fe400078e0a02 */
[----:B------:R-:W-:Y:S02]  /*0500*/  IMAD.SHL.U32 R224, R2, 0x20, RZ ;  /* 0x0000002002e07824 */ /* 0x000fe400078e00ff */
[----:B------:R-:W-:-:S04]  /*0510*/  IMAD R0, R11, R0, R4 ;  /* 0x000000000b007224 */ /* 0x000fc800078e0204 */
[----:B------:R-:W-:-:S04]  /*0520*/  IMAD.IADD R0, R6, 0x1, R0 ;  /* 0x0000000106007824 */ /* 0x000fc800078e0200 */
[----:B------:R-:W-:Y:S01]  /*0530*/  IMAD R239, R0, 0x20, R239 ;  /* 0x0000002000ef7824 */ /* 0x000fe200078e02ef */
[----:B------:R-:W-:Y:S02]  /*0540*/  SGXT.U32 R0, R3, 0x1 ;  /* 0x000000010300781a */ /* 0x000fe40000000000 */
[----:B------:R-:W-:Y:S02]  /*0550*/  LOP3.LUT R3, R116, 0x3f, RZ, 0xc0, !PT ;  /* 0x0000003f74037812 */ /* 0x000fe400078ec0ff */
[C---:B------:R-:W-:Y:S02]  /*0560*/  LOP3.LUT R149, R0.reuse, 0x2, RZ, 0xfc, !PT ;  /* 0x0000000200957812 */ /* 0x040fe400078efcff */
[C---:B------:R-:W-:Y:S02]  /*0570*/  LOP3.LUT R117, R0.reuse, 0x4, RZ, 0xfc, !PT ;  /* 0x0000000400757812 */ /* 0x040fe400078efcff */
[C---:B------:R-:W-:Y:S02]  /*0580*/  LOP3.LUT R118, R0.reuse, 0x6, RZ, 0xfc, !PT ;  /* 0x0000000600767812 */ /* 0x040fe400078efcff */
[----:B------:R-:W-:-:S02]  /*0590*/  LOP3.LUT R119, R0, 0x8, RZ, 0xfc, !PT ;  /* 0x0000000800777812 */ /* 0x000fc400078efcff */
[C---:B------:R-:W-:Y:S02]  /*05a0*/  LOP3.LUT R120, R0.reuse, 0xa, RZ, 0xfc, !PT ;  /* 0x0000000a00787812 */ /* 0x040fe400078efcff */
[C---:B------:R-:W-:Y:S02]  /*05b0*/  LOP3.LUT R121, R0.reuse, 0xc, RZ, 0xfc, !PT ;  /* 0x0000000c00797812 */ /* 0x040fe400078efcff */
        /* <DEDUP_REMOVED lines=8> */
[----:B------:R-:W-:Y:S01]  /*0640*/  LOP3.LUT R130, R0, 0x1e, RZ, 0xfc, !PT ;  /* 0x0000001e00827812 */ /* 0x000fe200078efcff */
[----:B----4-:R-:W-:Y:S06]  /*0650*/  BRA.U UP0, `(.L_x_0) ;  /* 0x00000001001c7547 */ /* 0x010fec000b800000 */
[----:B------:R-:W-:Y:S01]  /*0660*/  IMAD.SHL.U32 R2, R116, 0x8, RZ ;  /* 0x0000000874027824 */ /* 0x000fe200078e00ff */
[----:B------:R-:W-:Y:S02]  /*0670*/  CS2R R100, SRZ ;  /* 0x0000000000647805 */ /* 0x000fe4000001ff00 */
[----:B------:R-:W-:Y:S02]  /*0680*/  CS2R R102, SRZ ;  /* 0x0000000000667805 */ /* 0x000fe4000001ff00 */
[----:B------:R-:W-:Y:S02]  /*0690*/  CS2R R112, SRZ ;  /* 0x0000000000707805 */ /* 0x000fe4000001ff00 */
[----:B------:R-:W-:Y:S01]  /*06a0*/  CS2R R114, SRZ ;  /* 0x0000000000727805 */ /* 0x000fe2000001ff00 */
[----:B------:R0:W-:Y:S01]  /*06b0*/  STL [R1], R2 ;  /* 0x0000000201007387 */ /* 0x0001e20000100800 */
[----:B------:R-:W-:Y:S05]  /*06c0*/  BRA `(.L_x_1) ;  /* 0x0000006000f07947 */ /* 0x000fea0003800000 */
.L_x_0:
[----:B------:R-:W-:Y:S01]  /*06d0*/  IABS R11, R44 ;  /* 0x0000002c000b7213 */ /* 0x000fe20000000000 */
[C---:B------:R-:W-:Y:S01]  /*06e0*/  VIADD R12, R224.reuse, 0x1d ;  /* 0x0000001de00c7836 */ /* 0x040fe20000000000 */
[----:B------:R-:W-:Y:S01]  /*06f0*/  IABS R4, R45 ;  /* 0x0000002d00047213 */ /* 0x000fe20000000000 */
[C---:B------:R-:W-:Y:S01]  /*0700*/  VIADD R14, R224.reuse, 0x1c ;  /* 0x0000001ce00e7836 */ /* 0x040fe20000000000 */
[----:B------:R-:W0:Y:S01]  /*0710*/  I2F.RP R2, R11 ;  /* 0x0000000b00027306 */ /* 0x000e220000209400 */
[----:B------:R-:W-:Y:S01]  /*0720*/  VIADD R16, R224, 0x1b ;  /* 0x0000001be0107836 */ /* 0x000fe20000000000 */
[----:B------:R-:W-:Y:S01]  /*0730*/  ISETP.NE.AND P6, PT, R44, RZ, PT ;  /* 0x000000ff2c00720c */ /* 0x000fe20003fc5270 */
[C---:B------:R-:W-:Y:S01]  /*0740*/  VIADD R18, R224.reuse, 0x17 ;  /* 0x00000017e0127836 */ /* 0x040fe20000000000 */
[----:B------:R-:W-:Y:S01]  /*0750*/  IABS R15, R14 ;  /* 0x0000000e000f7213 */ /* 0x000fe20000000000 */
[C---:B------:R-:W-:Y:S01]  /*0760*/  VIADD R20, R224.reuse, 0xe ;  /* 0x0000000ee0147836 */ /* 0x040fe20000000000 */
[----:B------:R-:W-:Y:S01]  /*0770*/  IABS R17, R16 ;  /* 0x0000001000117213 */ /* 0x000fe20000000000 */
[C---:B------:R-:W-:Y:S01]  /*0780*/  VIADD R24, R224.reuse, 0xa ;  /* 0x0000000ae0187836 */ /* 0x040fe20000000000 */
[----:B------:R-:W1:Y:S01]  /*0790*/  I2F.RP R5, R4 ;  /* 0x0000000400057306 */ /* 0x000e620000209400 */
[----:B------:R-:W-:Y:S01]  /*07a0*/  IABS R21, R18 ;  /* 0x0000001200157213 */ /* 0x000fe20000000000 */
[C---:B------:R-:W-:Y:S01]  /*07b0*/  VIADD R22, R224.reuse, 0xb ;  /* 0x0000000be0167836 */ /* 0x040fe20000000000 */
[----:B------:R-:W-:Y:S01]  /*07c0*/  IABS R39, R20 ;  /* 0x0000001400277213 */ /* 0x000fe20000000000 */
[C---:B------:R-:W-:Y:S01]  /*07d0*/  VIADD R28, R224.reuse, 0x8 ;  /* 0x00000008e01c7836 */ /* 0x040fe20000000000 */
[----:B------:R-:W-:Y:S01]  /*07e0*/  IABS R49, R24 ;  /* 0x0000001800317213 */ /* 0x000fe20000000000 */
[C---:B------:R-:W-:Y:S01]  /*07f0*/  VIADD R26, R224.reuse, 0x9 ;  /* 0x00000009e01a7836 */ /* 0x040fe20000000000 */
[----:B------:R-:W-:Y:S01]  /*0800*/  IABS R47, R22 ;  /* 0x00000016002f7213 */ /* 0x000fe20000000000 */
[----:B0-----:R-:W0:Y:S01]  /*0810*/  MUFU.RCP R2, R2 ;  /* 0x0000000200027308 */ /* 0x001e220000001000 */
[----:B------:R-:W-:Y:S01]  /*0820*/  IABS R53, R28 ;  /* 0x0000001c00357213 */ /* 0x000fe20000000000 */
[C---:B------:R-:W-:Y:S01]  /*0830*/  VIADD R30, R224.reuse, 0x7 ;  /* 0x00000007e01e7836 */ /* 0x040fe20000000000 */
[----:B------:R-:W-:Y:S01]  /*0840*/  IABS R51, R26 ;  /* 0x0000001a00337213 */ /* 0x000fe20000000000 */
[C---:B------:R-:W-:Y:S01]  /*0850*/  VIADD R32, R224.reuse, 0x6 ;  /* 0x00000006e0207836 */ /* 0x040fe20000000000 */
[----:B------:R-:W-:Y:S01]  /*0860*/  IABS R69, R224 ;  /* 0x000000e000457213 */ /* 0x000fe20000000000 */
[C---:B------:R-:W-:Y:S01]  /*0870*/  VIADD R34, R224.reuse, 0x5 ;  /* 0x00000005e0227836 */ /* 0x040fe20000000000 */
[----:B------:R-:W-:Y:S01]  /*0880*/  IABS R55, R30 ;  /* 0x0000001e00377213 */ /* 0x000fe20000000000 */
[----:B-1----:R-:W1:Y:S01]  /*0890*/  MUFU.RCP R5, R5 ;  /* 0x0000000500057308 */ /* 0x002e620000001000 */
[----:B------:R-:W-:Y:S01]  /*08a0*/  IABS R57, R32 ;  /* 0x0000002000397213 */ /* 0x000fe20000000000 */
[C---:B------:R-:W-:Y:S01]  /*08b0*/  VIADD R36, R224.reuse, 0x2 ;  /* 0x00000002e0247836 */ /* 0x040fe20000000000 */
[----:B------:R-:W-:Y:S01]  /*08c0*/  IABS R59, R34 ;  /* 0x00000022003b7213 */ /* 0x000fe20000000000 */
[----:B------:R-:W-:Y:S01]  /*08d0*/  VIADD R38, R224, 0x1 ;  /* 0x00000001e0267836 */ /* 0x000fe20000000000 */
[----:B------:R-:W2:Y:S01]  /*08e0*/  LDCU UR9, c[0x0][0x3ac] ;  /* 0x00007580ff0977ac */ /* 0x000ea20008000800 */
[----:B------:R-:W-:-:S02]  /*08f0*/  LOP3.LUT R241, R0, 0x60, RZ, 0xfc, !PT ;  /* 0x0000006000f17812 */ /* 0x000fc400078efcff */
[----:B------:R-:W-:Y:S01]  /*0900*/  IABS R65, R36 ;  /* 0x0000002400417213 */ /* 0x000fe20000000000 */
[----:B0-----:R-:W-:Y:S01]  /*0910*/  VIADD R6, R2, 0xffffffe ;  /* 0x0ffffffe02067836 */ /* 0x001fe20000000000 */
[----:B------:R-:W-:Y:S01]  /*0920*/  IABS R2, R239 ;  /* 0x000000ef00027213 */ /* 0x000fe20000000000 */
[----:B------:R-:W0:Y:S01]  /*0930*/  LDCU UR5, c[0x0][0x3b0] ;  /* 0x00007600ff0577ac */ /* 0x000e220008000800 */
[----:B------:R-:W-:Y:S01]  /*0940*/  IABS R67, R38 ;  /* 0x0000002600437213 */ /* 0x000fe20000000000 */
[----:B------:R3:W4:Y:S01]  /*0950*/  F2I.FTZ.U32.TRUNC.NTZ R7, R6 ;  /* 0x0000000600077305 */ /* 0x000722000021f000 */
[C---:B------:R-:W-:Y:S01]  /*0960*/  LOP3.LUT R244, R0.reuse, 0x5a, RZ, 0xfc, !PT ;  /* 0x0000005a00f47812 */ /* 0x040fe200078efcff */
[----:B------:R-:W5:Y:S01]  /*0970*/  LDCU UR4, c[0x0][0x3a4] ;  /* 0x00007480ff0477ac */ /* 0x000f620008000800 */
[C---:B------:R-:W-:Y:S01]  /*0980*/  LOP3.LUT R247, R0.reuse, 0x54, RZ, 0xfc, !PT ;  /* 0x0000005400f77812 */ /* 0x040fe200078efcff */
[----:B-1----:R-:W-:Y:S01]  /*0990*/  VIADD R8, R5, 0xffffffe ;  /* 0x0ffffffe05087836 */ /* 0x002fe20000000000 */
[----:B------:R-:W-:Y:S01]  /*09a0*/  LOP3.LUT R250, R0, 0x4e, RZ, 0xfc, !PT ;  /* 0x0000004e00fa7812 */ /* 0x000fe200078efcff */
[----:B------:R-:W-:Y:S01]  /*09b0*/  VIADD R5, R224, 0x1f ;  /* 0x0000001fe0057836 */ /* 0x000fe20000000000 */
[----:B------:R-:W1:Y:S01]  /*09c0*/  LDCU.64 UR14, c[0x0][0x380] ;  /* 0x00007000ff0e77ac */ /* 0x000e620008000a00 */
[----:B------:R0:W1:Y:S01]  /*09d0*/  F2I.FTZ.U32.TRUNC.NTZ R9, R8 ;  /* 0x0000000800097305 */ /* 0x000062000021f000 */
[----:B---3--:R-:W-:Y:S01]  /*09e0*/  IMAD.MOV.U32 R6, RZ, RZ, RZ ;  /* 0x000000ffff067224 */ /* 0x008fe200078e00ff */
[C---:B------:R-:W-:Y:S01]  /*09f0*/  LOP3.LUT R148, R0.reuse, 0x48, RZ, 0xfc, !PT ;  /* 0x0000004800947812 */ /* 0x040fe200078efcff */
[----:B--2---:R-:W-:Y:S01]  /*0a00*/  IMAD R96, R3, UR9, RZ ;  /* 0x0000000903607c24 */ /* 0x004fe2000f8e02ff */
[----:B------:R-:W-:Y:S01]  /*0a10*/  ISETP.GE.AND P2, PT, R5, RZ, PT ;  /* 0x000000ff0500720c */ /* 0x000fe20003f46270 */
[----:B------:R-:W-:Y:S01]  /*0a20*/  USHF.R.S32.HI UR8, URZ, 0x1f, UR6 ;  /* 0x0000001fff087899 */ /* 0x000fe20008011406 */
[C---:B------:R-:W-:Y:S01]  /*0a30*/  LOP3.LUT R145, R0.reuse, 0x42, RZ, 0xfc, !PT ;  /* 0x0000004200917812 */ /* 0x040fe200078efcff */
[--C-:B----4-:R-:W-:Y:S01]  /*0a40*/  IMAD.MOV R10, RZ, RZ, -R7.reuse ;  /* 0x000000ffff0a7224 */ /* 0x110fe200078e0a07 */
[C---:B------:R-:W-:Y:S01]  /*0a50*/  LOP3.LUT R142, R0.reuse, 0x3c, RZ, 0xfc, !PT ;  /* 0x0000003c008e7812 */ /* 0x040fe200078efcff */
[----:B0-----:R-:W-:Y:S01]  /*0a60*/  IMAD.MOV.U32 R8, RZ, RZ, RZ ;  /* 0x000000ffff087224 */ /* 0x001fe200078e00ff */
[----:B------:R-:W-:Y:S01]  /*0a70*/  LOP3.LUT R139, R0, 0x36, RZ, 0xfc, !PT ;  /* 0x00000036008b7812 */ /* 0x000fe200078efcff */
[----:B------:R-:W-:Y:S01]  /*0a80*/  IMAD R13, R10, R11, RZ ;  /* 0x0000000b0a0d7224 */ /* 0x000fe200078e02ff */
[----:B------:R-:W-:Y:S01]  /*0a90*/  LOP3.LUT R136, R0, 0x30, RZ, 0xfc, !PT ;  /* 0x0000003000887812 */ /* 0x000fe200078efcff */
[----:B------:R-:W-:Y:S01]  /*0aa0*/  VIADD R10, R224, 0x1e ;  /* 0x0000001ee00a7836 */ /* 0x000fe20000000000 */
[C---:B------:R-:W-:Y:S01]  /*0ab0*/  LOP3.LUT R133, R0.reuse, 0x2a, RZ, 0xfc, !PT ;  /* 0x0000002a00857812 */ /* 0x040fe200078efcff */
[----:B------:R-:W-:Y:S01]  /*0ac0*/  IMAD.HI.U32 R7, R7, R13, R6 ;  /* 0x0000000d07077227 */ /* 0x000fe200078e0006 */
[----:B------:R-:W-:Y:S01]  /*0ad0*/  IABS R6, R5 ;  /* 0x0000000500067213 */ /* 0x000fe20000000000 */
[----:B------:R-:W-:Y:S01]  /*0ae0*/  ULEA.HI UR8, UR8, UR6, URZ, 0x7 ;  /* 0x0000000608087291 */ /* 0x000fe2000f8f38ff */
[C---:B------:R-:W-:Y:S01]  /*0af0*/  LOP3.LUT R242, R0.reuse, 0x5e, RZ, 0xfc, !PT ;  /* 0x0000005e00f27812 */ /* 0x040fe200078efcff */
[----:B-1----:R-:W-:Y:S01]  /*0b00*/  IMAD.MOV R13, RZ, RZ, -R9 ;  /* 0x000000ffff0d7224 */ /* 0x002fe200078e0a09 */
[C---:B------:R-:W-:Y:S01]  /*0b10*/  LOP3.LUT R115, R0.reuse, 0x24, RZ, 0xfc, !PT ;  /* 0x0000002400737812 */ /* 0x040fe200078efcff */
[----:B------:R-:W-:Y:S01]  /*0b20*/  IMAD.HI.U32 R7, R7, R2, RZ ;  /* 0x0000000207077227 */ /* 0x000fe200078e00ff */
[C---:B------:R-:W-:Y:S01]  /*0b30*/  LOP3.LUT R245, R0.reuse, 0x58, RZ, 0xfc, !PT ;  /* 0x0000005800f57812 */ /* 0x040fe200078efcff */
[----:B------:R-:W-:Y:S01]  /*0b40*/  USHF.L.U32 UR6, UR9, 0x7, URZ ;  /* 0x0000000709067899 */ /* 0x000fe200080006ff */
[C---:B------:R-:W-:Y:S01]  /*0b50*/  LOP3.LUT R248, R0.reuse, 0x52, RZ, 0xfc, !PT ;  /* 0x0000005200f87812 */ /* 0x040fe200078efcff */
[----:B------:R-:W-:Y:S01]  /*0b60*/  IMAD.MOV R7, RZ, RZ, -R7 ;  /* 0x000000ffff077224 */ /* 0x000fe200078e0a07 */
[----:B------:R-:W-:Y:S01]  /*0b70*/  LOP3.LUT R251, R0, 0x4c, RZ, 0xfc, !PT ;  /* 0x0000004c00fb7812 */ /* 0x000fe200078efcff */
[----:B------:R-:W-:Y:S01]  /*0b80*/  IMAD.WIDE R96, R96, 0x2, RZ ;  /* 0x0000000260607825 */ /* 0x000fe200078e02ff */
[C---:B------:R-:W-:Y:S01]  /*0b90*/  LOP3.LUT R147, R0.reuse, 0x46, RZ, 0xfc, !PT ;  /* 0x0000004600937812 */ /* 0x040fe200078efcff */
[----:B------:R-:W-:Y:S01]  /*0ba0*/  USHF.R.S32.HI UR8, URZ, 0x7, UR8 ;  /* 0x00000007ff087899 */ /* 0x000fe20008011408 */
[C---:B------:R-:W-:Y:S01]  /*0bb0*/  LOP3.LUT R144, R0.reuse, 0x40, RZ, 0xfc, !PT ;  /* 0x0000004000907812 */ /* 0x040fe200078efcff */
[----:B------:R-:W-:Y:S01]  /*0bc0*/  IMAD R2, R11, R7, R2 ;  /* 0x000000070b027224 */ /* 0x000fe200078e0202 */
[----:B------:R-:W-:Y:S01]  /*0bd0*/  LOP3.LUT R141, R0, 0x3a, RZ, 0xfc, !PT ;  /* 0x0000003a008d7812 */ /* 0x000fe200078efcff */
[----:B------:R-:W-:Y:S01]  /*0be0*/  IMAD R7, R13, R4, RZ ;  /* 0x000000040d077224 */ /* 0x000fe200078e02ff */
[----:B------:R-:W-:-:S02]  /*0bf0*/  IABS R13, R10 ;  /* 0x0000000a000d7213 */ /* 0x000fc40000000000 */
[----:B------:R-:W-:Y:S01]  /*0c00*/  ISETP.GT.U32.AND P0, PT, R11, R2, PT ;  /* 0x000000020b00720c */ /* 0x000fe20003f04070 */
[----:B------:R-:W-:Y:S01]  /*0c10*/  IMAD.HI.U32 R8, R9, R7, R8 ;  /* 0x0000000709087227 */ /* 0x000fe200078e0008 */
[C---:B------:R-:W-:Y:S02]  /*0c20*/  LOP3.LUT R100, R0.reuse, 0x68, RZ, 0xfc, !PT ;  /* 0x0000006800647812 */ /* 0x040fe400078efcff */
[C---:B------:R-:W-:Y:S01]  /*0c30*/  LOP3.LUT R240, R0.reuse, 0x62, RZ, 0xfc, !PT ;  /* 0x0000006200f07812 */ /* 0x040fe200078efcff */
[----:B------:R-:W-:Y:S01]  /*0c40*/  IMAD.MOV.U32 R9, RZ, RZ, R6 ;  /* 0x000000ffff097224 */ /* 0x000fe200078e0006 */
[----:B------:R-:W-:Y:S01]  /*0c50*/  LOP3.LUT R243, R0, 0x5c, RZ, 0xfc, !PT ;  /* 0x0000005c00f37812 */ /* 0x000fe200078efcff */
[----:B------:R-:W-:Y:S01]  /*0c60*/  IMAD.HI.U32 R7, R8, R13, RZ ;  /* 0x0000000d08077227 */ /* 0x000fe200078e00ff */
[C---:B------:R-:W-:Y:S02]  /*0c70*/  LOP3.LUT R246, R0.reuse, 0x56, RZ, 0xfc, !PT ;  /* 0x0000005600f67812 */ /* 0x040fe400078efcff */
[----:B------:R-:W-:Y:S01]  /*0c80*/  LOP3.LUT R249, R0, 0x50, RZ, 0xfc, !PT ;  /* 0x0000005000f97812 */ /* 0x000fe200078efcff */
[----:B------:R-:W-:Y:S01]  /*0c90*/  IMAD.HI.U32 R6, R8, R9, RZ ;  /* 0x0000000908067227 */ /* 0x000fe200078e00ff */
[----:B------:R-:W-:-:S02]  /*0ca0*/  LOP3.LUT R252, R0, 0x4a, RZ, 0xfc, !PT ;  /* 0x0000004a00fc7812 */ /* 0x000fc400078efcff */
[C---:B------:R-:W-:Y:S01]  /*0cb0*/  LOP3.LUT R146, R0.reuse, 0x44, RZ, 0xfc, !PT ;  /* 0x0000004400927812 */ /* 0x040fe200078efcff */
[----:B------:R-:W-:Y:S01]  /*0cc0*/  IMAD.MOV R7, RZ, RZ, -R7 ;  /* 0x000000ffff077224 */ /* 0x000fe200078e0a07 */
[C---:B------:R-:W-:Y:S01]  /*0cd0*/  LOP3.LUT R143, R0.reuse, 0x3e, RZ, 0xfc, !PT ;  /* 0x0000003e008f7812 */ /* 0x040fe200078efcff */
[----:B------:R-:W-:Y:S01]  /*0ce0*/  IMAD.MOV R6, RZ, RZ, -R6 ;  /* 0x000000ffff067224 */ /* 0x000fe200078e0a06 */
[----:B------:R-:W-:Y:S01]  /*0cf0*/  LOP3.LUT R140, R0, 0x38, RZ, 0xfc, !PT ;  /* 0x00000038008c7812 */ /* 0x000fe200078efcff */
[----:B------:R-:W-:Y:S01]  /*0d00*/  IMAD R7, R4, R7, R13 ;  /* 0x0000000704077224 */ /* 0x000fe200078e020d */
[----:B------:R-:W-:Y:S01]  /*0d10*/  IABS R13, R12 ;  /* 0x0000000c000d7213 */ /* 0x000fe20000000000 */
[----:B------:R-:W-:Y:S01]  /*0d20*/  @!P0 IMAD.IADD R2, R2, 0x1, -R11 ;  /* 0x0000000102028824 */ /* 0x000fe200078e0a0b */
[----:B------:R-:W-:Y:S01]  /*0d30*/  ISETP.GE.AND P0, PT, R10, RZ, PT ;  /* 0x000000ff0a00720c */ /* 0x000fe20003f06270 */
[C---:B------:R-:W-:Y:S01]  /*0d40*/  IMAD R5, R4.reuse, R6, R9 ;  /* 0x0000000604057224 */ /* 0x040fe200078e0209 */
[----:B------:R-:W-:Y:S01]  /*0d50*/  ISETP.GT.U32.AND P4, PT, R4, R7, PT ;  /* 0x000000070400720c */ /* 0x000fe20003f84070 */
[----:B------:R-:W-:Y:S01]  /*0d60*/  IMAD.HI.U32 R6, R8, R13, RZ ;  /* 0x0000000d08067227 */ /* 0x000fe200078e00ff */
[----:B------:R-:W-:-:S02]  /*0d70*/  ISETP.GT.U32.AND P1, PT, R11, R2, PT ;  /* 0x000000020b00720c */ /* 0x000fc40003f24070 */
[----:B------:R-:W-:Y:S01]  /*0d80*/  ISETP.GT.U32.AND P3, PT, R4, R5, PT ;  /* 0x000000050400720c */ /* 0x000fe20003f64070 */
[----:B------:R-:W-:Y:S01]  /*0d90*/  IMAD.HI.U32 R9, R8, R15, RZ ;  /* 0x0000000f08097227 */ /* 0x000fe200078e00ff */
[C---:B------:R-:W-:Y:S02]  /*0da0*/  LOP3.LUT R137, R0.reuse, 0x32, RZ, 0xfc, !PT ;  /* 0x0000003200897812 */ /* 0x040fe400078efcff */
[C---:B------:R-:W-:Y:S01]  /*0db0*/  LOP3.LUT R138, R0.reuse, 0x34, RZ, 0xfc, !PT ;  /* 0x00000034008a7812 */ /* 0x040fe200078efcff */
[----:B------:R-:W-:Y:S01]  /*0dc0*/  IMAD.MOV R10, RZ, RZ, -R6 ;  /* 0x000000ffff0a7224 */ /* 0x000fe200078e0a06 */
[----:B------:R-:W-:Y:S01]  /*0dd0*/  LOP3.LUT R134, R0, 0x2c, RZ, 0xfc, !PT ;  /* 0x0000002c00867812 */ /* 0x000fe200078efcff */
[----:B------:R-:W-:Y:S01]  /*0de0*/  IMAD.HI.U32 R6, R8, R17, RZ ;  /* 0x0000001108067227 */ /* 0x000fe200078e00ff */
[C---:B------:R-:W-:Y:S02]  /*0df0*/  LOP3.LUT R135, R0.reuse, 0x2e, RZ, 0xfc, !PT ;  /* 0x0000002e00877812 */ /* 0x040fe400078efcff */
[C---:B------:R-:W-:Y:S01]  /*0e00*/  LOP3.LUT R131, R0.reuse, 0x26, RZ, 0xfc, !PT ;  /* 0x0000002600837812 */ /* 0x040fe200078efcff */
[--C-:B------:R-:W-:Y:S01]  /*0e10*/  @!P4 IMAD.IADD R7, R7, 0x1, -R4.reuse ;  /* 0x000000010707c824 */ /* 0x100fe200078e0a04 */
[----:B------:R-:W-:Y:S01]  /*0e20*/  LOP3.LUT R132, R0, 0x28, RZ, 0xfc, !PT ;  /* 0x0000002800847812 */ /* 0x000fe200078efcff */
[----:B------:R-:W-:Y:S01]  /*0e30*/  @!P1 IMAD.IADD R2, R2, 0x1, -R11 ;  /* 0x0000000102029824 */ /* 0x000fe200078e0a0b */
[----:B------:R-:W-:Y:S01]  /*0e40*/  ISETP.GE.AND P1, PT, R239, RZ, PT ;  /* 0x000000ffef00720c */ /* 0x000fe20003f26270 */
[----:B------:R-:W-:Y:S01]  /*0e50*/  @!P3 IMAD.IADD R5, R5, 0x1, -R4 ;  /* 0x000000010505b824 */ /* 0x000fe200078e0a04 */
[----:B------:R-:W-:Y:S01]  /*0e60*/  ISETP.GT.U32.AND P3, PT, R4, R7, PT ;  /* 0x000000070400720c */ /* 0x000fe20003f64070 */
[----:B------:R-:W-:Y:S01]  /*0e70*/  IMAD.MOV R11, RZ, RZ, -R9 ;  /* 0x000000ffff0b7224 */ /* 0x000fe200078e0a09 */
[----:B------:R-:W-:Y:S01]  /*0e80*/  LOP3.LUT R112, R0, 0x20, RZ, 0xfc, !PT ;  /* 0x0000002000707812 */ /* 0x000fe200078efcff */
[C---:B------:R-:W-:Y:S01]  /*0e90*/  IMAD R9, R4.reuse, R10, R13 ;  /* 0x0000000a04097224 */ /* 0x040fe200078e020d */
[----:B------:R-:W-:Y:S01]  /*0ea0*/  ISETP.GT.U32.AND P5, PT, R4, R5, PT ;  /* 0x000000050400720c */ /* 0x000fe20003fa4070 */
[----:B------:R-:W-:Y:S01]  /*0eb0*/  IMAD.MOV R6, RZ, RZ, -R6 ;  /* 0x000000ffff067224 */ /* 0x000fe200078e0a06 */
[----:B------:R-:W-:Y:S01]  /*0ec0*/  LOP3.LUT R114, R0, 0x22, RZ, 0xfc, !PT ;  /* 0x0000002200727812 */ /* 0x000fe200078efcff */
[C---:B------:R-:W-:Y:S01]  /*0ed0*/  IMAD R11, R4.reuse, R11, R15 ;  /* 0x0000000b040b7224 */ /* 0x040fe200078e020f */
[C---:B------:R-:W-:Y:S01]  /*0ee0*/  ISETP.GT.U32.AND P4, PT, R4.reuse, R9, PT ;  /* 0x000000090400720c */ /* 0x040fe20003f84070 */
[----:B------:R-:W-:Y:S01]  /*0ef0*/  IMAD R13, R4, R6, R17 ;  /* 0x00000006040d7224 */ /* 0x000fe200078e0211 */
[----:B------:R-:W-:Y:S01]  /*0f00*/  LOP3.LUT R238, R0, 0x7e, RZ, 0xfc, !PT ;  /* 0x0000007e00ee7812 */ /* 0x000fe200078efcff */
[----:B------:R-:W-:Y:S01]  /*0f10*/  @!P1 IMAD.MOV R2, RZ, RZ, -R2 ;  /* 0x000000ffff029224 */ /* 0x000fe200078e0a02 */
[----:B------:R-:W-:Y:S01]  /*0f20*/  @!P6 LOP3.LUT R2, RZ, R44, RZ, 0x33, !PT ;  /* 0x0000002cff02e212 */ /* 0x000fe200078e33ff */
[----:B------:R-:W-:Y:S01]  /*0f30*/  @!P3 IMAD.IADD R7, R7, 0x1, -R4 ;  /* 0x000000010707b824 */ /* 0x000fe200078e0a04 */
[----:B------:R-:W-:-:S02]  /*0f40*/  ISETP.GT.U32.AND P6, PT, R4, R11, PT ;  /* 0x0000000b0400720c */ /* 0x000fc40003fc4070 */
[----:B------:R-:W-:Y:S01]  /*0f50*/  ISETP.GT.U32.AND P3, PT, R4, R13, PT ;  /* 0x0000000d0400720c */ /* 0x000fe20003f64070 */
[--C-:B------:R-:W-:Y:S01]  /*0f60*/  @!P5 IMAD.IADD R5, R5, 0x1, -R4.reuse ;  /* 0x000000010505d824 */ /* 0x100fe200078e0a04 */
[----:B------:R-:W-:Y:S01]  /*0f70*/  ISETP.GE.AND P1, PT, R12, RZ, PT ;  /* 0x000000ff0c00720c */ /* 0x000fe20003f26270 */
[----:B------:R-:W-:Y:S01]  /*0f80*/  VIADD R12, R224, 0x1a ;  /* 0x0000001ae00c7836 */ /* 0x000fe20000000000 */
[----:B------:R-:W-:Y:S01]  /*0f90*/  ISETP.GE.AND P5, PT, R14, RZ, PT ;  /* 0x000000ff0e00720c */ /* 0x000fe20003fa6270 */
[----:B------:R-:W-:Y:S01]  /*0fa0*/  VIADD R14, R224, 0x19 ;  /* 0x00000019e00e7836 */ /* 0x000fe20000000000 */
[----:B------:R-:W-:Y:S01]  /*0fb0*/  LOP3.LUT R110, R0, 0x7c, RZ, 0xfc, !PT ;  /* 0x0000007c006e7812 */ /* 0x000fe200078efcff */
[--C-:B------:R-:W-:Y:S01]  /*0fc0*/  @!P4 IMAD.IADD R9, R9, 0x1, -R4.reuse ;  /* 0x000000010909c824 */ /* 0x100fe200078e0a04 */
[----:B------:R-:W-:Y:S01]  /*0fd0*/  IABS R15, R12 ;  /* 0x0000000c000f7213 */ /* 0x000fe20000000000 */
[----:B------:R-:W-:Y:S01]  /*0fe0*/  @!P2 IMAD.MOV R5, RZ, RZ, -R5 ;  /* 0x000000ffff05a224 */ /* 0x000fe200078e0a05 */
[----:B------:R-:W-:Y:S01]  /*0ff0*/  IABS R17, R14 ;  /* 0x0000000e00117213 */ /* 0x000fe20000000000 */
[--C-:B------:R-:W-:Y:S01]  /*1000*/  @!P6 IMAD.IADD R11, R11, 0x1, -R4.reuse ;  /* 0x000000010b0be824 */ /* 0x100fe200078e0a04 */
[----:B------:R-:W-:Y:S01]  /*1010*/  ISETP.GT.U32.AND P6, PT, R4, R9, PT ;  /* 0x000000090400720c */ /* 0x000fe20003fc4070 */
[----:B------:R-:W-:Y:S01]  /*1020*/  @!P3 IMAD.IADD R13, R13, 0x1, -R4 ;  /* 0x000000010d0db824 */ /* 0x000fe200078e0a04 */
[----:B------:R-:W-:Y:S01]  /*1030*/  ISETP.GE.AND P4, PT, R16, RZ, PT ;  /* 0x000000ff1000720c */ /* 0x000fe20003f86270 */
[----:B------:R-:W-:Y:S01]  /*1040*/  IMAD.HI.U32 R6, R8, R15, RZ ;  /* 0x0000000f08067227 */ /* 0x000fe200078e00ff */
[----:B------:R-:W-:-:S02]  /*1050*/  ISETP.GT.U32.AND P3, PT, R4, R11, PT ;  /* 0x0000000b0400720c */ /* 0x000fc40003f64070 */
[----:B------:R-:W-:Y:S01]  /*1060*/  ISETP.GT.U32.AND P2, PT, R4, R13, PT ;  /* 0x0000000d0400720c */ /* 0x000fe20003f44070 */
[----:B------:R-:W-:Y:S01]  /*1070*/  IMAD.MOV R10, RZ, RZ, -R6 ;  /* 0x000000ffff0a7224 */ /* 0x000fe200078e0a06 */
[----:B------:R-:W-:Y:S01]  /*1080*/  LOP3.LUT R236, R0, 0x7a, RZ, 0xfc, !PT ;  /* 0x0000007a00ec7812 */ /* 0x000fe200078efcff */
[----:B------:R-:W-:Y:S01]  /*1090*/  IMAD.HI.U32 R6, R8, R17, RZ ;  /* 0x0000001108067227 */ /* 0x000fe200078e00ff */
[C---:B------:R-:W-:Y:S02]  /*10a0*/  LOP3.LUT R108, R0.reuse, 0x78, RZ, 0xfc, !PT ;  /* 0x00000078006c7812 */ /* 0x040fe400078efcff */
[----:B------:R-:W-:Y:S01]  /*10b0*/  LOP3.LUT R234, R0, 0x76, RZ, 0xfc, !PT ;  /* 0x0000007600ea7812 */ /* 0x000fe200078efcff */
[----:B------:R-:W-:Y:S01]  /*10c0*/  IMAD R15, R4, R10, R15 ;  /* 0x0000000a040f7224 */ /* 0x000fe200078e020f */
[C---:B------:R-:W-:Y:S01]  /*10d0*/  LOP3.LUT R106, R0.reuse, 0x74, RZ, 0xfc, !PT ;  /* 0x00000074006a7812 */ /* 0x040fe200078efcff */
[----:B------:R-:W-:Y:S01]  /*10e0*/  IMAD.MOV R6, RZ, RZ, -R6 ;  /* 0x000000ffff067224 */ /* 0x000fe200078e0a06 */
[----:B------:R-:W-:Y:S01]  /*10f0*/  LOP3.LUT R232, R0, 0x72, RZ, 0xfc, !PT ;  /* 0x0000007200e87812 */ /* 0x000fe200078efcff */
[--C-:B------:R-:W-:Y:S01]  /*1100*/  @!P6 IMAD.IADD R9, R9, 0x1, -R4.reuse ;  /* 0x000000010909e824 */ /* 0x100fe200078e0a04 */
[C---:B------:R-:W-:Y:S01]  /*1110*/  ISETP.GT.U32.AND P6, PT, R4.reuse, R15, PT ;  /* 0x0000000f0400720c */ /* 0x040fe20003fc4070 */
[----:B------:R-:W-:Y:S01]  /*1120*/  IMAD R17, R4, R6, R17 ;  /* 0x0000000604117224 */ /* 0x000fe200078e0211 */
[C---:B------:R-:W-:Y:S01]  /*1130*/  LOP3.LUT R104, R0.reuse, 0x70, RZ, 0xfc, !PT ;  /* 0x0000007000687812 */ /* 0x040fe200078efcff */
[--C-:B------:R-:W-:Y:S01]  /*1140*/  @!P2 IMAD.IADD R13, R13, 0x1, -R4.reuse ;  /* 0x000000010d0da824 */ /* 0x100fe200078e0a04 */
[----:B------:R-:W-:Y:S01]  /*1150*/  LOP3.LUT R230, R0, 0x6e, RZ, 0xfc, !PT ;  /* 0x0000006e00e67812 */ /* 0x000fe200078efcff */
[----:B------:R-:W-:Y:S01]  /*1160*/  VIADD R16, R224, 0x18 ;  /* 0x00000018e0107836 */ /* 0x000fe20000000000 */
[----:B------:R-:W-:Y:S01]  /*1170*/  ISETP.GT.U32.AND P2, PT, R4, R17, PT ;  /* 0x000000110400720c */ /* 0x000fe20003f44070 */
[----:B------:R-:W-:Y:S01]  /*1180*/  @!P3 IMAD.IADD R11, R11, 0x1, -R4 ;  /* 0x000000010b0bb824 */ /* 0x000fe200078e0a04 */
[----:B------:R-:W-:Y:S01]  /*1190*/  ISETP.GE.AND P3, PT, R12, RZ, PT ;  /* 0x000000ff0c00720c */ /* 0x000fe20003f66270 */
[----:B------:R-:W-:Y:S01]  /*11a0*/  IMAD.HI.U32 R10, R8, R21, RZ ;  /* 0x00000015080a7227 */ /* 0x000fe200078e00ff */
[----:B------:R-:W-:-:S02]  /*11b0*/  IABS R19, R16 ;  /* 0x0000001000137213 */ /* 0x000fc40000000000 */
[----:B------:R-:W-:Y:S01]  /*11c0*/  LOP3.LUT R102, R0, 0x6c, RZ, 0xfc, !PT ;  /* 0x0000006c00667812 */ /* 0x000fe200078efcff */
[----:B------:R-:W-:Y:S01]  /*11d0*/  VIADD R12, R224, 0x16 ;  /* 0x00000016e00c7836 */ /* 0x000fe20000000000 */
[----:B------:R-:W-:Y:S01]  /*11e0*/  LOP3.LUT R228, R0, 0x6a, RZ, 0xfc, !PT ;  /* 0x0000006a00e47812 */ /* 0x000fe200078efcff */
[----:B------:R-:W-:Y:S01]  /*11f0*/  @!P6 IMAD.IADD R15, R15, 0x1, -R4 ;  /* 0x000000010f0fe824 */ /* 0x000fe200078e0a04 */
[----:B------:R-:W-:Y:S01]  /*1200*/  ISETP.GE.AND P6, PT, R14, RZ, PT ;  /* 0x000000ff0e00720c */ /* 0x000fe20003fc6270 */
[----:B------:R-:W-:Y:S01]  /*1210*/  IMAD.HI.U32 R6, R8, R19, RZ ;  /* 0x0000001308067227 */ /* 0x000fe200078e00ff */
[----:B------:R-:W-:Y:S02]  /*1220*/  IABS R23, R12 ;  /* 0x0000000c00177213 */ /* 0x000fe40000000000 */
[----:B------:R-:W-:Y:S01]  /*1230*/  LOP3.LUT R226, R0, 0x66, RZ, 0xfc, !PT ;  /* 0x0000006600e27812 */ /* 0x000fe200078efcff */
[----:B------:R-:W-:Y:S02]  /*1240*/  IMAD.MOV R10, RZ, RZ, -R10 ;  /* 0x000000ffff0a7224 */ /* 0x000fe400078e0a0a */
[----:B------:R-:W-:-:S02]  /*1250*/  VIADD R14, R224, 0x15 ;  /* 0x00000015e00e7836 */ /* 0x000fc40000000000 */
[----:B------:R-:W-:Y:S02]  /*1260*/  @!P2 IMAD.IADD R17, R17, 0x1, -R4 ;  /* 0x000000011111a824 */ /* 0x000fe400078e0a04 */
[----:B------:R-:W-:Y:S01]  /*1270*/  @!P0 IMAD.MOV R7, RZ, RZ, -R7 ;  /* 0x000000ffff078224 */ /* 0x000fe200078e0a07 */
[C---:B------:R-:W-:Y:S01]  /*1280*/  ISETP.GT.U32.AND P0, PT, R4.reuse, R15, PT ;  /* 0x0000000f0400720c */ /* 0x040fe20003f04070 */
[----:B------:R-:W-:Y:S01]  /*1290*/  IMAD.MOV R6, RZ, RZ, -R6 ;  /* 0x000000ffff067224 */ /* 0x000fe200078e0a06 */
[----:B------:R-:W-:Y:S01]  /*12a0*/  IABS R25, R14 ;  /* 0x0000000e00197213 */ /* 0x000fe20000000000 */
[C---:B------:R-:W-:Y:S02]  /*12b0*/  IMAD R21, R4.reuse, R10, R21 ;  /* 0x0000000a04157224 */ /* 0x040fe400078e0215 */
[----:B------:R-:W-:Y:S01]  /*12c0*/  @!P1 IMAD.MOV R9, RZ, RZ, -R9 ;  /* 0x000000ffff099224 */ /* 0x000fe200078e0a09 */
[C---:B------:R-:W-:Y:S01]  /*12d0*/  ISETP.GT.U32.AND P1, PT, R4.reuse, R17, PT ;  /* 0x000000110400720c */ /* 0x040fe20003f24070 */
[----:B------:R-:W-:-:S02]  /*12e0*/  IMAD R19, R4, R6, R19 ;  /* 0x0000000604137224 */ /* 0x000fc400078e0213 */
[----:B------:R-:W-:-:S03]  /*12f0*/  IMAD.HI.U32 R6, R8, R23, RZ ;  /* 0x0000001708067227 */ /* 0x000fc600078e00ff */
[C---:B------:R-:W-:Y:S01]  /*1300*/  ISETP.GT.U32.AND P2, PT, R4.reuse, R19, PT ;  /* 0x000000130400720c */ /* 0x040fe20003f44070 */
[----:B------:R-:W-:Y:S01]  /*1310*/  @!P5 IMAD.MOV R11, RZ, RZ, -R11 ;  /* 0x000000ffff0bd224 */ /* 0x000fe200078e0a0b */
[----:B------:R-:W-:Y:S01]  /*1320*/  ISETP.GT.U32.AND P5, PT, R4, R21, PT ;  /* 0x000000150400720c */ /* 0x000fe20003fa4070 */
[----:B------:R-:W-:-:S04]  /*1330*/  IMAD.HI.U32 R10, R8, R25, RZ ;  /* 0x00000019080a7227 */ /* 0x000fc800078e00ff */
[----:B------:R-:W-:Y:S02]  /*1340*/  IMAD.MOV R6, RZ, RZ, -R6 ;  /* 0x000000ffff067224 */ /* 0x000fe400078e0a06 */
[----:B------:R-:W-:Y:S01]  /*1350*/  @!P0 IMAD.IADD R15, R15, 0x1, -R4 ;  /* 0x000000010f0f8824 */ /* 0x000fe200078e0a04 */
[----:B------:R-:W-:Y:S01]  /*1360*/  ISETP.GE.AND P0, PT, R18, RZ, PT ;  /* 0x000000ff1200720c */ /* 0x000fe20003f06270 */
[----:B------:R-:W-:Y:S02]  /*1370*/  IMAD.MOV R10, RZ, RZ, -R10 ;  /* 0x000000ffff0a7224 */ /* 0x000fe400078e0a0a */
[----:B------:R-:W-:Y:S02]  /*1380*/  IMAD R23, R4, R6, R23 ;  /* 0x0000000604177224 */ /* 0x000fe400078e0217 */
[----:B------:R-:W-:Y:S01]  /*1390*/  @!P1 IMAD.IADD R17, R17, 0x1, -R4 ;  /* 0x0000000111119824 */ /* 0x000fe200078e0a04 */
[----:B------:R-:W-:Y:S01]  /*13a0*/  ISETP.GE.AND P1, PT, R12, RZ, PT ;  /* 0x000000ff0c00720c */ /* 0x000fe20003f26270 */
[----:B------:R-:W-:-:S02]  /*13b0*/  IMAD R25, R4, R10, R25 ;  /* 0x0000000a04197224 */ /* 0x000fc400078e0219 */
[----:B------:R-:W-:Y:S01]  /*13c0*/  @!P3 IMAD.MOV R15, RZ, RZ, -R15 ;  /* 0x000000ffff0fb224 */ /* 0x000fe200078e0a0f */
[C---:B------:R-:W-:Y:S01]  /*13d0*/  ISETP.GT.U32.AND P3, PT, R4.reuse, R23, PT ;  /* 0x000000170400720c */ /* 0x040fe20003f64070 */
[--C-:B------:R-:W-:Y:S02]  /*13e0*/  @!P5 IMAD.IADD R21, R21, 0x1, -R4.reuse ;  /* 0x000000011515d824 */ /* 0x100fe400078e0a04 */
[----:B------:R-:W-:Y:S01]  /*13f0*/  @!P6 IMAD.MOV R17, RZ, RZ, -R17 ;  /* 0x000000ffff11e224 */ /* 0x000fe200078e0a11 */
[----:B------:R-:W-:Y:S01]  /*1400*/  ISETP.GT.U32.AND P6, PT, R4, R25, PT ;  /* 0x000000190400720c */ /* 0x000fe20003fc4070 */
[----:B------:R-:W-:Y:S01]  /*1410*/  VIADD R10, R224, 0x14 ;  /* 0x00000014e00a7836 */ /* 0x000fe20000000000 */
[----:B------:R-:W-:Y:S01]  /*1420*/  ISETP.GT.U32.AND P5, PT, R4, R21, PT ;  /* 0x000000150400720c */ /* 0x000fe20003fa4070 */
[--C-:B------:R-:W-:Y:S02]  /*1430*/  @!P2 IMAD.IADD R19, R19, 0x1, -R4.reuse ;  /* 0x000000011313a824 */ /* 0x100fe400078e0a04 */
[----:B------:R-:W-:Y:S01]  /*1440*/  VIADD R12, R224, 0x13 ;  /* 0x00000013e00c7836 */ /* 0x000fe20000000000 */
[----:B------:R-:W-:Y:S01]  /*1450*/  IABS R27, R10 ;  /* 0x0000000a001b7213 */ /* 0x000fe20000000000 */
[----:B------:R-:W-:Y:S01]  /*1460*/  @!P4 IMAD.MOV R13, RZ, RZ, -R13 ;  /* 0x000000ffff0dc224 */ /* 0x000fe200078e0a0d */
[----:B------:R-:W-:Y:S01]  /*1470*/  ISETP.GT.U32.AND P2, PT, R4, R19, PT ;  /* 0x000000130400720c */ /* 0x000fe20003f44070 */
[----:B------:R-:W-:Y:S01]  /*1480*/  @!P3 IMAD.IADD R23, R23, 0x1, -R4 ;  /* 0x000000011717b824 */ /* 0x000fe200078e0a04 */
[----:B------:R-:W-:Y:S01]  /*1490*/  IABS R29, R12 ;  /* 0x0000000c001d7213 */ /* 0x000fe20000000000 */
[----:B------:R-:W-:Y:S01]  /*14a0*/  IMAD.HI.U32 R6, R8, R27, RZ ;  /* 0x0000001b08067227 */ /* 0x000fe200078e00ff */
[----:B------:R-:W-:-:S02]  /*14b0*/  ISETP.GE.AND P4, PT, R16, RZ, PT ;  /* 0x000000ff1000720c */ /* 0x000fc40003f86270 */
[----:B------:R-:W-:Y:S01]  /*14c0*/  ISETP.GT.U32.AND P3, PT, R4, R23, PT ;  /* 0x000000170400720c */ /* 0x000fe20003f64070 */
[--C-:B------:R-:W-:Y:S02]  /*14d0*/  @!P6 IMAD.IADD R25, R25, 0x1, -R4.reuse ;  /* 0x000000011919e824 */ /* 0x100fe400078e0a04 */
[----:B------:R-:W-:Y:S01]  /*14e0*/  @!P5 IMAD.IADD R21, R21, 0x1, -R4 ;  /* 0x000000011515d824 */ /* 0x000fe200078e0a04 */
[----:B------:R-:W-:Y:S01]  /*14f0*/  ISETP.GE.AND P5, PT, R10, RZ, PT ;  /* 0x000000ff0a00720c */ /* 0x000fe20003fa6270 */
[----:B------:R-:W-:Y:S01]  /*1500*/  IMAD.HI.U32 R10, R8, R29, RZ ;  /* 0x0000001d080a7227 */ /* 0x000fe200078e00ff */
[----:B------:R-:W-:-:S03]  /*1510*/  ISETP.GT.U32.AND P6, PT, R4, R25, PT ;  /* 0x000000190400720c */ /* 0x000fc60003fc4070 */
[----:B------:R-:W-:Y:S02]  /*1520*/  IMAD.MOV R6, RZ, RZ, -R6 ;  /* 0x000000ffff067224 */ /* 0x000fe400078e0a06 */
[----:B------:R-:W-:Y:S02]  /*1530*/  IMAD.MOV R10, RZ, RZ, -R10 ;  /* 0x000000ffff0a7224 */ /* 0x000fe400078e0a0a */
[----:B------:R-:W-:Y:S02]  /*1540*/  IMAD R27, R4, R6, R27 ;  /* 0x00000006041b7224 */ /* 0x000fe400078e021b */
[--C-:B------:R-:W-:Y:S01]  /*1550*/  @!P2 IMAD.IADD R19, R19, 0x1, -R4.reuse ;  /* 0x000000011313a824 */ /* 0x100fe200078e0a04 */
[----:B------:R-:W-:Y:S01]  /*1560*/  ISETP.GE.AND P2, PT, R14, RZ, PT ;  /* 0x000000ff0e00720c */ /* 0x000fe20003f46270 */
[C---:B------:R-:W-:Y:S02]  /*1570*/  IMAD R29, R4.reuse, R10, R29 ;  /* 0x0000000a041d7224 */ /* 0x040fe400078e021d */
[----:B------:R-:W-:Y:S01]  /*1580*/  @!P3 IMAD.IADD R23, R23, 0x1, -R4 ;  /* 0x000000011717b824 */ /* 0x000fe200078e0a04 */
[----:B------:R-:W-:Y:S01]  /*1590*/  ISETP.GT.U32.AND P3, PT, R4, R27, PT ;  /* 0x0000001b0400720c */ /* 0x000fe20003f64070 */
[----:B------:R-:W-:-:S02]  /*15a0*/  VIADD R14, R224, 0x12 ;  /* 0x00000012e00e7836 */ /* 0x000fc40000000000 */
[--C-:B------:R-:W-:Y:S01]  /*15b0*/  @!P6 IMAD.IADD R25, R25, 0x1, -R4.reuse ;  /* 0x000000011919e824 */ /* 0x100fe200078e0a04 */
[----:B------:R-:W-:Y:S01]  /*15c0*/  ISETP.GT.U32.AND P6, PT, R4, R29, PT ;  /* 0x0000001d0400720c */ /* 0x000fe20003fc4070 */
[----:B------:R-:W-:Y:S01]  /*15d0*/  @!P4 IMAD.MOV R19, RZ, RZ, -R19 ;  /* 0x000000ffff13c224 */ /* 0x000fe200078e0a13 */
[----:B------:R-:W-:Y:S01]  /*15e0*/  IABS R31, R14 ;  /* 0x0000000e001f7213 */ /* 0x000fe20000000000 */
[----:B------:R-:W-:Y:S01]  /*15f0*/  VIADD R16, R224, 0x10 ;  /* 0x00000010e0107836 */ /* 0x000fe20000000000 */
[----:B------:R-:W-:Y:S01]  /*1600*/  ISETP.GE.AND P4, PT, R12, RZ, PT ;  /* 0x000000ff0c00720c */ /* 0x000fe20003f86270 */
[----:B------:R-:W-:Y:S02]  /*1610*/  VIADD R12, R224, 0x11 ;  /* 0x00000011e00c7836 */ /* 0x000fe40000000000 */
[----:B------:R-:W-:Y:S01]  /*1620*/  IMAD.HI.U32 R6, R8, R31, RZ ;  /* 0x0000001f08067227 */ /* 0x000fe200078e00ff */
[----:B------:R-:W-:Y:S02]  /*1630*/  IABS R35, R16 ;  /* 0x0000001000237213 */ /* 0x000fe40000000000 */
[----:B------:R-:W-:Y:S01]  /*1640*/  IABS R33, R12 ;  /* 0x0000000c00217213 */ /* 0x000fe20000000000 */
[----:B------:R-:W-:-:S02]  /*1650*/  @!P3 IMAD.IADD R27, R27, 0x1, -R4 ;  /* 0x000000011b1bb824 */ /* 0x000fc400078e0a04 */
[----:B------:R-:W-:Y:S02]  /*1660*/  IMAD.MOV R6, RZ, RZ, -R6 ;  /* 0x000000ffff067224 */ /* 0x000fe400078e0a06 */
[----:B------:R-:W-:Y:S01]  /*1670*/  @!P6 IMAD.IADD R29, R29, 0x1, -R4 ;  /* 0x000000011d1de824 */ /* 0x000fe200078e0a04 */
[C---:B------:R-:W-:Y:S01]  /*1680*/  ISETP.GT.U32.AND P6, PT, R4.reuse, R27, PT ;  /* 0x0000001b0400720c */ /* 0x040fe20003fc4070 */
[----:B------:R-:W-:Y:S02]  /*1690*/  IMAD R31, R4, R6, R31 ;  /* 0x00000006041f7224 */ /* 0x000fe400078e021f */
[----:B------:R-:W-:-:S03]  /*16a0*/  IMAD.HI.U32 R6, R8, R33, RZ ;  /* 0x0000002108067227 */ /* 0x000fc600078e00ff */
[----:B------:R-:W-:Y:S01]  /*16b0*/  ISETP.GT.U32.AND P3, PT, R4, R31, PT ;  /* 0x0000001f0400720c */ /* 0x000fe20003f64070 */
[----:B------:R-:W-:Y:S02]  /*16c0*/  IMAD.MOV R6, RZ, RZ, -R6 ;  /* 0x000000ffff067224 */ /* 0x000fe400078e0a06 */
[----:B------:R-:W-:Y:S02]  /*16d0*/  VIADD R18, R224, 0xf ;  /* 0x0000000fe0127836 */ /* 0x000fe40000000000 */
[----:B------:R-:W-:Y:S02]  /*16e0*/  IMAD R33, R4, R6, R33 ;  /* 0x0000000604217224 */ /* 0x000fe400078e0221 */
[----:B------:R-:W-:Y:S01]  /*16f0*/  @!P6 IMAD.IADD R27, R27, 0x1, -R4 ;  /* 0x000000011b1be824 */ /* 0x000fe200078e0a04 */
[----:B------:R-:W-:Y:S01]  /*1700*/  IABS R37, R18 ;  /* 0x0000001200257213 */ /* 0x000fe20000000000 */
[----:B------:R-:W-:Y:S01]  /*1710*/  IMAD.HI.U32 R10, R8, R35, RZ ;  /* 0x00000023080a7227 */ /* 0x000fe200078e00ff */
[----:B------:R-:W-:-:S03]  /*1720*/  ISETP.GT.U32.AND P6, PT, R4, R33, PT ;  /* 0x000000210400720c */ /* 0x000fc60003fc4070 */
[----:B------:R-:W-:Y:S01]  /*1730*/  @!P3 IMAD.IADD R31, R31, 0x1, -R4 ;  /* 0x000000011f1fb824 */ /* 0x000fe200078e0a04 */
[----:B------:R-:W-:Y:S01]  /*1740*/  ISETP.GT.U32.AND P3, PT, R4, R29, PT ;  /* 0x0000001d0400720c */ /* 0x000fe20003f64070 */
[----:B------:R-:W-:Y:S02]  /*1750*/  IMAD.MOV R10, RZ, RZ, -R10 ;  /* 0x000000ffff0a7224 */ /* 0x000fe400078e0a0a */
[----:B------:R-:W-:-:S04]  /*1760*/  IMAD.HI.U32 R6, R8, R37, RZ ;  /* 0x0000002508067227 */ /* 0x000fc800078e00ff */
[C---:B------:R-:W-:Y:S02]  /*1770*/  IMAD R35, R4.reuse, R10, R35 ;  /* 0x0000000a04237224 */ /* 0x040fe400078e0223 */
[----:B------:R-:W-:Y:S02]  /*1780*/  @!P6 IMAD.IADD R33, R33, 0x1, -R4 ;  /* 0x000000012121e824 */ /* 0x000fe400078e0a04 */
[----:B------:R-:W-:Y:S02]  /*1790*/  IMAD.MOV R6, RZ, RZ, -R6 ;  /* 0x000000ffff067224 */ /* 0x000fe400078e0a06 */
[----:B------:R-:W-:Y:S01]  /*17a0*/  @!P3 IMAD.IADD R29, R29, 0x1, -R4 ;  /* 0x000000011d1db824 */ /* 0x000fe200078e0a04 */
[----:B------:R-:W-:Y:S01]  /*17b0*/  ISETP.GT.U32.AND P6, PT, R4, R33, PT ;  /* 0x000000210400720c */ /* 0x000fe20003fc4070 */
[----:B------:R-:W-:Y:S01]  /*17c0*/  @!P5 IMAD.MOV R27, RZ, RZ, -R27 ;  /* 0x000000ffff1bd224 */ /* 0x000fe200078e0a1b */
[----:B------:R-:W-:Y:S01]  /*17d0*/  ISETP.GE.AND P3, PT, R16, RZ, PT ;  /* 0x000000ff1000720c */ /* 0x000fe20003f66270 */
[----:B------:R-:W-:Y:S01]  /*17e0*/  VIADD R16, R224, 0xd ;  /* 0x0000000de0107836 */ /* 0x000fe20000000000 */
[C---:B------:R-:W-:Y:S01]  /*17f0*/  ISETP.GT.U32.AND P5, PT, R4.reuse, R35, PT ;  /* 0x000000230400720c */ /* 0x040fe20003fa4070 */
[----:B------:R-:W-:-:S02]  /*1800*/  IMAD R37, R4, R6, R37 ;  /* 0x0000000604257224 */ /* 0x000fc400078e0225 */
[----:B------:R-:W-:Y:S01]  /*1810*/  IMAD.HI.U32 R10, R8, R39, RZ ;  /* 0x00000027080a7227 */ /* 0x000fe200078e00ff */
[----:B------:R-:W-:-:S03]  /*1820*/  IABS R41, R16 ;  /* 0x0000001000297213 */ /* 0x000fc60000000000 */
[----:B------:R-:W-:Y:S02]  /*1830*/  IMAD.MOV R10, RZ, RZ, -R10 ;  /* 0x000000ffff0a7224 */ /* 0x000fe400078e0a0a */
[----:B------:R-:W-:Y:S01]  /*1840*/  @!P6 IMAD.IADD R33, R33, 0x1, -R4 ;  /* 0x000000012121e824 */ /* 0x000fe200078e0a04 */
[----:B------:R-:W-:Y:S01]  /*1850*/  ISETP.GT.U32.AND P6, PT, R4, R37, PT ;  /* 0x000000250400720c */ /* 0x000fe20003fc4070 */
[----:B------:R-:W-:-:S04]  /*1860*/  IMAD.HI.U32 R6, R8, R41, RZ ;  /* 0x0000002908067227 */ /* 0x000fc800078e00ff */
[C---:B------:R-:W-:Y:S02]  /*1870*/  IMAD R39, R4.reuse, R10, R39 ;  /* 0x0000000a04277224 */ /* 0x040fe400078e0227 */
[----:B------:R-:W-:Y:S02]  /*1880*/  IMAD.MOV R10, RZ, RZ, -R6 ;  /* 0x000000ffff0a7224 */ /* 0x000fe400078e0a06 */
[--C-:B------:R-:W-:Y:S02]  /*1890*/  @!P5 IMAD.IADD R35, R35, 0x1, -R4.reuse ;  /* 0x000000012323d824 */ /* 0x100fe400078e0a04 */
[C---:B------:R-:W-:Y:S02]  /*18a0*/  IMAD R41, R4.reuse, R10, R41 ;  /* 0x0000000a04297224 */ /* 0x040fe400078e0229 */
[----:B------:R-:W-:Y:S01]  /*18b0*/  @!P1 IMAD.MOV R23, RZ, RZ, -R23 ;  /* 0x000000ffff179224 */ /* 0x000fe200078e0a17 */
[C---:B------:R-:W-:Y:S01]  /*18c0*/  ISETP.GT.U32.AND P5, PT, R4.reuse, R35, PT ;  /* 0x000000230400720c */ /* 0x040fe20003fa4070 */
[----:B------:R-:W-:Y:S01]  /*18d0*/  @!P6 IMAD.IADD R37, R37, 0x1, -R4 ;  /* 0x000000012525e824 */ /* 0x000fe200078e0a04 */
[C---:B------:R-:W-:Y:S01]  /*18e0*/  ISETP.GT.U32.AND P1, PT, R4.reuse, R31, PT ;  /* 0x0000001f0400720c */ /* 0x040fe20003f24070 */
[----:B------:R-:W-:Y:S01]  /*18f0*/  @!P2 IMAD.MOV R25, RZ, RZ, -R25 ;  /* 0x000000ffff19a224 */ /* 0x000fe200078e0a19 */
[----:B------:R-:W-:Y:S01]  /*1900*/  ISETP.GT.U32.AND P6, PT, R4, R41, PT ;  /* 0x000000290400720c */ /* 0x000fe20003fc4070 */
[----:B------:R-:W-:Y:S01]  /*1910*/  IMAD.HI.U32 R10, R8, R47, RZ ;  /* 0x0000002f080a7227 */ /* 0x000fe200078e00ff */
[----:B------:R-:W-:-:S03]  /*1920*/  ISETP.GE.AND P2, PT, R12, RZ, PT ;  /* 0x000000ff0c00720c */ /* 0x000fc60003f46270 */
[----:B------:R-:W-:-:S04]  /*1930*/  IMAD.HI.U32 R12, R8, R49, RZ ;  /* 0x00000031080c7227 */ /* 0x000fc800078e00ff */
[--C-:B------:R-:W-:Y:S01]  /*1940*/  @!P5 IMAD.IADD R35, R35, 0x1, -R4.reuse ;  /* 0x000000012323d824 */ /* 0x100fe200078e0a04 */
[----:B------:R-:W-:Y:S01]  /*1950*/  ISETP.GT.U32.AND P5, PT, R4, R39, PT ;  /* 0x000000270400720c */ /* 0x000fe20003fa4070 */
[--C-:B------:R-:W-:Y:S01]  /*1960*/  @!P1 IMAD.IADD R31, R31, 0x1, -R4.reuse ;  /* 0x000000011f1f9824 */ /* 0x100fe200078e0a04 */
[----:B------:R-:W-:Y:S01]  /*1970*/  ISETP.GE.AND P1, PT, R18, RZ, PT ;  /* 0x000000ff1200720c */ /* 0x000fe20003f26270 */
[----:B------:R-:W-:Y:S02]  /*1980*/  @!P6 IMAD.IADD R41, R41, 0x1, -R4 ;  /* 0x000000012929e824 */ /* 0x000fe400078e0a04 */
[----:B------:R-:W-:Y:S02]  /*1990*/  VIADD R18, R224, 0xc ;  /* 0x0000000ce0127836 */ /* 0x000fe40000000000 */
[----:B------:R-:W-:Y:S01]  /*19a0*/  IMAD.MOV R12, RZ, RZ, -R12 ;  /* 0x000000ffff0c7224 */ /* 0x000fe200078e0a0c */
[C---:B------:R-:W-:Y:S01]  /*19b0*/  ISETP.GT.U32.AND P6, PT, R4.reuse, R41, PT ;  /* 0x000000290400720c */ /* 0x040fe20003fc4070 */
[----:B------:R-:W-:Y:S01]  /*19c0*/  IMAD.MOV R10, RZ, RZ, -R10 ;  /* 0x000000ffff0a7224 */ /* 0x000fe200078e0a0a */
[----:B------:R-:W-:Y:S01]  /*19d0*/  IABS R43, R18 ;  /* 0x00000012002b7213 */ /* 0x000fe20000000000 */
[----:B------:R-:W-:-:S02]  /*19e0*/  IMAD R49, R4, R12, R49 ;  /* 0x0000000c04317224 */ /* 0x000fc400078e0231 */
[----:B------:R-:W-:Y:S01]  /*19f0*/  @!P5 IMAD.IADD R39, R39, 0x1, -R4 ;  /* 0x000000012727d824 */ /* 0x000fe200078e0a04 */
[----:B------:R-:W-:Y:S01]  /*1a00*/  ISETP.GT.U32.AND P5, PT, R4, R37, PT ;  /* 0x000000250400720c */ /* 0x000fe20003fa4070 */
[----:B------:R-:W-:-:S04]  /*1a10*/  IMAD.HI.U32 R6, R8, R43, RZ ;  /* 0x0000002b08067227 */ /* 0x000fc800078e00ff */
[----:B------:R-:W-:Y:S02]  /*1a20*/  IMAD.MOV R6, RZ, RZ, -R6 ;  /* 0x000000ffff067224 */ /* 0x000fe400078e0a06 */
[----:B------:R-:W-:Y:S01]  /*1a30*/  @!P6 IMAD.IADD R41, R41, 0x1, -R4 ;  /* 0x000000012929e824 */ /* 0x000fe200078e0a04 */
[C---:B------:R-:W-:Y:S01]  /*1a40*/  ISETP.GT.U32.AND P6, PT, R4.reuse, R49, PT ;  /* 0x000000310400720c */ /* 0x040fe20003fc4070 */
[----:B------:R-:W-:Y:S02]  /*1a50*/  IMAD R43, R4, R6, R43 ;  /* 0x00000006042b7224 */ /* 0x000fe400078e022b */
[----:B------:R-:W-:-:S04]  /*1a60*/  IMAD.HI.U32 R6, R8, R53, RZ ;  /* 0x0000003508067227 */ /* 0x000fc800078e00ff */
[----:B------:R-:W-:Y:S02]  /*1a70*/  IMAD R47, R4, R10, R47 ;  /* 0x0000000a042f7224 */ /* 0x000fe400078e022f */
[----:B------:R-:W-:Y:S02]  /*1a80*/  IMAD.MOV R10, RZ, RZ, -R6 ;  /* 0x000000ffff0a7224 */ /* 0x000fe400078e0a06 */
[----:B------:R-:W-:Y:S01]  /*1a90*/  @!P0 IMAD.MOV R21, RZ, RZ, -R21 ;  /* 0x000000ffff158224 */ /* 0x000fe200078e0a15 */
[----:B------:R-:W-:Y:S01]  /*1aa0*/  ISETP.GE.AND P0, PT, R14, RZ, PT ;  /* 0x000000ff0e00720c */ /* 0x000fe20003f06270 */
[----:B------:R-:W-:Y:S01]  /*1ab0*/  @!P4 IMAD.MOV R29, RZ, RZ, -R29 ;  /* 0x000000ffff1dc224 */ /* 0x000fe200078e0a1d */
[C---:B------:R-:W-:Y:S01]  /*1ac0*/  ISETP.GT.U32.AND P4, PT, R4.reuse, R39, PT ;  /* 0x000000270400720c */ /* 0x040fe20003f84070 */
[----:B------:R-:W-:Y:S01]  /*1ad0*/  @!P5 IMAD.IADD R37, R37, 0x1, -R4 ;  /* 0x000000012525d824 */ /* 0x000fe200078e0a04 */
[----:B------:R-:W-:Y:S01]  /*1ae0*/  ISETP.GT.U32.AND P5, PT, R4, R43, PT ;  /* 0x0000002b0400720c */ /* 0x000fe20003fa4070 */
[----:B------:R-:W-:-:S04]  /*1af0*/  IMAD.HI.U32 R14, R8, R51, RZ ;  /* 0x00000033080e7227 */ /* 0x000fc800078e00ff */
[C---:B------:R-:W-:Y:S02]  /*1b00*/  IMAD R53, R4.reuse, R10, R53 ;  /* 0x0000000a04357224 */ /* 0x040fe400078e0235 */
[----:B------:R-:W-:Y:S02]  /*1b10*/  IMAD.MOV R14, RZ, RZ, -R14 ;  /* 0x000000ffff0e7224 */ /* 0x000fe400078e0a0e */
[----:B------:R-:W-:Y:S01]  /*1b20*/  @!P6 IMAD.IADD R49, R49, 0x1, -R4 ;  /* 0x000000013131e824 */ /* 0x000fe200078e0a04 */
[----:B------:R-:W-:Y:S01]  /*1b30*/  ISETP.GT.U32.AND P6, PT, R4, R53, PT ;  /* 0x000000350400720c */ /* 0x000fe20003fc4070 */
[----:B------:R-:W-:-:S04]  /*1b40*/  IMAD.HI.U32 R6, R8, R55, RZ ;  /* 0x0000003708067227 */ /* 0x000fc800078e00ff */
[C---:B------:R-:W-:Y:S02]  /*1b50*/  IMAD R51, R4.reuse, R14, R51 ;  /* 0x0000000e04337224 */ /* 0x040fe400078e0233 */
[----:B------:R-:W-:Y:S02]  /*1b60*/  IMAD.MOV R6, RZ, RZ, -R6 ;  /* 0x000000ffff067224 */ /* 0x000fe400078e0a06 */
[--C-:B------:R-:W-:Y:S01]  /*1b70*/  @!P4 IMAD.IADD R39, R39, 0x1, -R4.reuse ;  /* 0x000000012727c824 */ /* 0x100fe200078e0a04 */
[C---:B------:R-:W-:Y:S01]  /*1b80*/  ISETP.GT.U32.AND P4, PT, R4.reuse, R47, PT ;  /* 0x0000002f0400720c */ /* 0x040fe20003f84070 */
[--C-:B------:R-:W-:Y:S01]  /*1b90*/  @!P5 IMAD.IADD R43, R43, 0x1, -R4.reuse ;  /* 0x000000012b2bd824 */ /* 0x100fe200078e0a04 */
[C---:B------:R-:W-:Y:S01]  /*1ba0*/  ISETP.GT.U32.AND P5, PT, R4.reuse, R51, PT ;  /* 0x000000330400720c */ /* 0x040fe20003fa4070 */
[----:B------:R-:W-:Y:S02]  /*1bb0*/  IMAD R55, R4, R6, R55 ;  /* 0x0000000604377224 */ /* 0x000fe400078e0237 */
[----:B------:R-:W-:-:S02]  /*1bc0*/  @!P6 IMAD.IADD R53, R53, 0x1, -R4 ;  /* 0x000000013535e824 */ /* 0x000fc400078e0a04 */
[----:B------:R-:W-:Y:S01]  /*1bd0*/  IMAD.HI.U32 R10, R8, R57, RZ ;  /* 0x00000039080a7227 */ /* 0x000fe200078e00ff */
[----:B------:R-:W-:-:S03]  /*1be0*/  ISETP.GT.U32.AND P6, PT, R4, R55, PT ;  /* 0x000000370400720c */ /* 0x000fc60003fc4070 */
[----:B------:R-:W-:Y:S02]  /*1bf0*/  IMAD.MOV R10, RZ, RZ, -R10 ;  /* 0x000000ffff0a7224 */ /* 0x000fe400078e0a0a */
[--C-:B------:R-:W-:Y:S01]  /*1c00*/  @!P4 IMAD.IADD R47, R47, 0x1, -R4.reuse ;  /* 0x000000012f2fc824 */ /* 0x100fe200078e0a04 */
[----:B------:R-:W-:Y:S01]  /*1c10*/  ISETP.GE.AND P4, PT, R20, RZ, PT ;  /* 0x000000ff1400720c */ /* 0x000fe20003f86270 */
[----:B------:R-:W-:Y:S01]  /*1c20*/  @!P5 IMAD.IADD R51, R51, 0x1, -R4 ;  /* 0x000000013333d824 */ /* 0x000fe200078e0a04 */
[----:B------:R-:W-:Y:S01]  /*1c30*/  ISETP.GE.AND P5, PT, R16, RZ, PT ;  /* 0x000000ff1000720c */ /* 0x000fe20003fa6270 */
[----:B------:R-:W-:Y:S02]  /*1c40*/  IMAD R57, R4, R10, R57 ;  /* 0x0000000a04397224 */ /* 0x000fe400078e0239 */
[C---:B------:R-:W-:Y:S02]  /*1c50*/  VIADD R16, R224.reuse, 0x4 ;  /* 0x00000004e0107836 */ /* 0x040fe40000000000 */
[----:B------:R-:W-:-:S02]  /*1c60*/  VIADD R20, R224, 0x3 ;  /* 0x00000003e0147836 */ /* 0x000fc40000000000 */
[----:B------:R-:W-:Y:S01]  /*1c70*/  IMAD.HI.U32 R12, R8, R59, RZ ;  /* 0x0000003b080c7227 */ /* 0x000fe200078e00ff */
[----:B------:R-:W-:Y:S02]  /*1c80*/  IABS R61, R16 ;  /* 0x00000010003d7213 */ /* 0x000fe40000000000 */
[----:B------:R-:W-:Y:S01]  /*1c90*/  IABS R63, R20 ;  /* 0x00000014003f7213 */ /* 0x000fe20000000000 */
[----:B------:R-:W-:Y:S01]  /*1ca0*/  @!P6 IMAD.IADD R55, R55, 0x1, -R4 ;  /* 0x000000013737e824 */ /* 0x000fe200078e0a04 */
[C---:B------:R-:W-:Y:S01]  /*1cb0*/  ISETP.GT.U32.AND P6, PT, R4.reuse, R57, PT ;  /* 0x000000390400720c */ /* 0x040fe20003fc4070 */
[----:B------:R-:W-:Y:S02]  /*1cc0*/  IMAD.MOV R12, RZ, RZ, -R12 ;  /* 0x000000ffff0c7224 */ /* 0x000fe400078e0a0c */
[----:B------:R-:W-:Y:S01]  /*1cd0*/  @!P0 IMAD.MOV R31, RZ, RZ, -R31 ;  /* 0x000000ffff1f8224 */ /* 0x000fe200078e0a1f */
[C---:B------:R-:W-:Y:S01]  /*1ce0*/  ISETP.GT.U32.AND P0, PT, R4.reuse, R43, PT ;  /* 0x0000002b0400720c */ /* 0x040fe20003f04070 */
[----:B------:R-:W-:Y:S01]  /*1cf0*/  @!P2 IMAD.MOV R33, RZ, RZ, -R33 ;  /* 0x000000ffff21a224 */ /* 0x000fe200078e0a21 */
[C---:B------:R-:W-:Y:S01]  /*1d00*/  ISETP.GT.U32.AND P2, PT, R4.reuse, R47, PT ;  /* 0x0000002f0400720c */ /* 0x040fe20003f44070 */
[----:B------:R-:W-:Y:S01]  /*1d10*/  @!P3 IMAD.MOV R35, RZ, RZ, -R35 ;  /* 0x000000ffff23b224 */ /* 0x000fe200078e0a23 */
[C---:B------:R-:W-:Y:S01]  /*1d20*/  ISETP.GT.U32.AND P3, PT, R4.reuse, R49, PT ;  /* 0x000000310400720c */ /* 0x040fe20003f64070 */
[----:B------:R-:W-:Y:S01]  /*1d30*/  @!P1 IMAD.MOV R37, RZ, RZ, -R37 ;  /* 0x000000ffff259224 */ /* 0x000fe200078e0a25 */
[C---:B------:R-:W-:Y:S01]  /*1d40*/  ISETP.GT.U32.AND P1, PT, R4.reuse, R51, PT ;  /* 0x000000330400720c */ /* 0x040fe20003f24070 */
[----:B------:R-:W-:-:S02]  /*1d50*/  IMAD R59, R4, R12, R59 ;  /* 0x0000000c043b7224 */ /* 0x000fc400078e023b */
[----:B------:R-:W-:-:S04]  /*1d60*/  IMAD.HI.U32 R6, R8, R61, RZ ;  /* 0x0000003d08067227 */ /* 0x000fc800078e00ff */
[----:B------:R-:W-:-:S04]  /*1d70*/  IMAD.HI.U32 R10, R8, R63, RZ ;  /* 0x0000003f080a7227 */ /* 0x000fc800078e00ff */
[----:B------:R-:W-:-:S04]  /*1d80*/  IMAD.HI.U32 R12, R8, R65, RZ ;  /* 0x00000041080c7227 */ /* 0x000fc800078e00ff */
[----:B------:R-:W-:Y:S02]  /*1d90*/  IMAD.MOV R6, RZ, RZ, -R6 ;  /* 0x000000ffff067224 */ /* 0x000fe400078e0a06 */
[----:B------:R-:W-:Y:S02]  /*1da0*/  IMAD.MOV R10, RZ, RZ, -R10 ;  /* 0x000000ffff0a7224 */ /* 0x000fe400078e0a0a */
[----:B------:R-:W-:Y:S02]  /*1db0*/  IMAD.MOV R12, RZ, RZ, -R12 ;  /* 0x000000ffff0c7224 */ /* 0x000fe400078e0a0c */
[C---:B------:R-:W-:Y:S01]  /*1dc0*/  IMAD R61, R4.reuse, R6, R61 ;  /* 0x00000006043d7224 */ /* 0x040fe200078e023d */
[----:B------:R-:W-:Y:S01]  /*1dd0*/  LOP3.LUT R6, RZ, R45, RZ, 0x33, !PT ;  /* 0x0000002dff067212 */ /* 0x000fe200078e33ff */
[C---:B------:R-:W-:Y:S02]  /*1de0*/  IMAD R63, R4.reuse, R10, R63 ;  /* 0x0000000a043f7224 */ /* 0x040fe400078e023f */
[----:B------:R-:W-:-:S02]  /*1df0*/  IMAD R65, R4, R12, R65 ;  /* 0x0000000c04417224 */ /* 0x000fc400078e0241 */
[----:B------:R-:W-:Y:S01]  /*1e00*/  @!P6 IMAD.IADD R57, R57, 0x1, -R4 ;  /* 0x000000013939e824 */ /* 0x000fe200078e0a04 */
[C---:B------:R-:W-:Y:S01]  /*1e10*/  ISETP.GT.U32.AND P6, PT, R4.reuse, R55, PT ;  /* 0x000000370400720c */ /* 0x040fe20003fc4070 */
[----:B------:R-:W-:Y:S01]  /*1e20*/  @!P4 IMAD.MOV R39, RZ, RZ, -R39 ;  /* 0x000000ffff27c224 */ /* 0x000fe200078e0a27 */
[----:B------:R-:W-:Y:S01]  /*1e30*/  ISETP.GT.U32.AND P4, PT, R4, R53, PT ;  /* 0x000000350400720c */ /* 0x000fe20003f84070 */
[----:B------:R-:W-:-:S04]  /*1e40*/  IMAD.HI.U32 R14, R8, R67, RZ ;  /* 0x00000043080e7227 */ /* 0x000fc800078e00ff */
[----:B------:R-:W-:Y:S01]  /*1e50*/  @!P5 IMAD.MOV R41, RZ, RZ, -R41 ;  /* 0x000000ffff29d224 */ /* 0x000fe200078e0a29 */
[C---:B------:R-:W-:Y:S01]  /*1e60*/  ISETP.GT.U32.AND P5, PT, R4.reuse, R57, PT ;  /* 0x000000390400720c */ /* 0x040fe20003fa4070 */
[--C-:B------:R-:W-:Y:S01]  /*1e70*/  @!P0 IMAD.IADD R43, R43, 0x1, -R4.reuse ;  /* 0x000000012b2b8824 */ /* 0x100fe200078e0a04 */
[C---:B------:R-:W-:Y:S01]  /*1e80*/  ISETP.GT.U32.AND P0, PT, R4.reuse, R59, PT ;  /* 0x0000003b0400720c */ /* 0x040fe20003f04070 */
[--C-:B------:R-:W-:Y:S01]  /*1e90*/  @!P2 IMAD.IADD R47, R47, 0x1, -R4.reuse ;  /* 0x000000012f2fa824 */ /* 0x100fe200078e0a04 */
[C---:B------:R-:W-:Y:S01]  /*1ea0*/  ISETP.GT.U32.AND P2, PT, R4.reuse, R61, PT ;  /* 0x0000003d0400720c */ /* 0x040fe20003f44070 */
[--C-:B------:R-:W-:Y:S01]  /*1eb0*/  @!P3 IMAD.IADD R49, R49, 0x1, -R4.reuse ;  /* 0x000000013131b824 */ /* 0x100fe200078e0a04 */
[C---:B------:R-:W-:Y:S01]  /*1ec0*/  ISETP.GT.U32.AND P3, PT, R4.reuse, R63, PT ;  /* 0x0000003f0400720c */ /* 0x040fe20003f64070 */
[----:B------:R-:W-:Y:S01]  /*1ed0*/  @!P1 IMAD.IADD R51, R51, 0x1, -R4 ;  /* 0x0000000133339824 */ /* 0x000fe200078e0a04 */
[----:B------:R-:W-:Y:S01]  /*1ee0*/  ISETP.GT.U32.AND P1, PT, R4, R65, PT ;  /* 0x000000410400720c */ /* 0x000fe20003f24070 */
[----:B------:R-:W-:-:S02]  /*1ef0*/  IMAD.MOV R14, RZ, RZ, -R14 ;  /* 0x000000ffff0e7224 */ /* 0x000fc400078e0a0e */
[----:B------:R-:W-:-:S04]  /*1f00*/  IMAD.HI.U32 R8, R8, R69, RZ ;  /* 0x0000004508087227 */ /* 0x000fc800078e00ff */
[C---:B------:R-:W-:Y:S02]  /*1f10*/  IMAD R67, R4.reuse, R14, R67 ;  /* 0x0000000e04437224 */ /* 0x040fe400078e0243 */
[----:B------:R-:W-:Y:S02]  /*1f20*/  IMAD.MOV R8, RZ, RZ, -R8 ;  /* 0x000000ffff087224 */ /* 0x000fe400078e0a08 */
[--C-:B------:R-:W-:Y:S01]  /*1f30*/  @!P4 IMAD.IADD R53, R53, 0x1, -R4.reuse ;  /* 0x000000013535c824 */ /* 0x100fe200078e0a04 */
[C---:B------:R-:W-:Y:S01]  /*1f40*/  ISETP.GT.U32.AND P4, PT, R4.reuse, R67, PT ;  /* 0x000000430400720c */ /* 0x040fe20003f84070 */
[----:B------:R-:W-:Y:S02]  /*1f50*/  IMAD R69, R4, R8, R69 ;  /* 0x0000000804457224 */ /* 0x000fe400078e0245 */
[--C-:B------:R-:W-:Y:S01]  /*1f60*/  @!P5 IMAD.IADD R57, R57, 0x1, -R4.reuse ;  /* 0x000000013939d824 */ /* 0x100fe200078e0a04 */
[----:B------:R-:W-:Y:S01]  /*1f70*/  ISETP.GE.AND P5, PT, R18, RZ, PT ;  /* 0x000000ff1200720c */ /* 0x000fe20003fa6270 */
        /* <DEDUP_REMOVED lines=9> */
[----:B------:R-:W-:Y:S01]  /*2010*/  ISETP.GT.U32.AND P6, PT, R4, R69, PT ;  /* 0x000000450400720c */ /* 0x000fe20003fc4070 */
[--C-:B------:R-:W-:Y:S01]  /*2020*/  @!P4 IMAD.IADD R67, R67, 0x1, -R4.reuse ;  /* 0x000000014343c824 */ /* 0x100fe200078e0a04 */
[----:B------:R-:W-:Y:S01]  /*2030*/  ISETP.GE.AND P4, PT, R30, RZ, PT ;  /* 0x000000ff1e00720c */ /* 0x000fe20003f86270 */
        /* <DEDUP_REMOVED lines=8> */
[----:B------:R-:W-:Y:S01]  /*20c0*/  @!P1 IMAD.MOV R53, RZ, RZ, -R53 ;  /* 0x000000ffff359224 */ /* 0x000fe200078e0a35 */
[----:B------:R-:W-:Y:S01]  /*20d0*/  ISETP.GT.U32.AND P1, PT, R4, R67, PT ;  /* 0x000000430400720c */ /* 0x000fe20003f24070 */
[----:B------:R-:W-:Y:S01]  /*20e0*/  @!P6 IMAD.IADD R69, R69, 0x1, -R4 ;  /* 0x000000014545e824 */ /* 0x000fe200078e0a04 */
[----:B------:R-:W-:Y:S01]  /*20f0*/  ISETP.GE.AND P6, PT, R32, RZ, PT ;  /* 0x000000ff2000720c */ /* 0x000fe20003fc6270 */
[----:B------:R-:W-:-:S02]  /*2100*/  @!P4 IMAD.MOV R55, RZ, RZ, -R55 ;  /* 0x000000ffff37c224 */ /* 0x000fc400078e0a37 */
[--C-:B------:R-:W-:Y:S01]  /*2110*/  @!P5 IMAD.IADD R59, R59, 0x1, -R4.reuse ;  /* 0x000000013b3bd824 */ /* 0x100fe200078e0a04 */
[----:B------:R-:W-:Y:S01]  /*2120*/  ISETP.GT.U32.AND P4, PT, R4, R69, PT ;  /* 0x000000450400720c */ /* 0x000fe20003f84070 */
        /* <DEDUP_REMOVED lines=8> */
[----:B------:R-:W-:Y:S01]  /*21b0*/  @!P6 IMAD.MOV R57, RZ, RZ, -R57 ;  /* 0x000000ffff39e224 */ /* 0x000fe200078e0a39 */
[----:B------:R-:W-:Y:S01]  /*21c0*/  ISETP.GE.AND P1, PT, R38, RZ, PT ;  /* 0x000000ff2600720c */ /* 0x000fe20003f26270 */
[----:B-----5:R-:W-:Y:S01]  /*21d0*/  IMAD R2, R2, UR4, RZ ;  /* 0x0000000402027c24 */ /* 0x020fe2000f8e02ff */
[----:B------:R-:W-:Y:S01]  /*21e0*/  ISETP.GE.AND P6, PT, R224, RZ, PT ;  /* 0x000000ffe000720c */ /* 0x000fe20003fc6270 */
[----:B------:R-:W-:Y:S01]  /*21f0*/  @!P4 IMAD.IADD R69, R69, 0x1, -R4 ;  /* 0x000000014545c824 */ /* 0x000fe200078e0a04 */
[----:B------:R-:W-:Y:S01]  /*2200*/  LOP3.LUT R4, R3, 0x40, RZ, 0xfc, !PT ;  /* 0x0000004003047812 */ /* 0x000fe200078efcff */
[----:B------:R-:W-:Y:S01]  /*2210*/  @!P5 IMAD.MOV R59, RZ, RZ, -R59 ;  /* 0x000000ffff3bd224 */ /* 0x000fe200078e0a3b */
[----:B------:R-:W-:Y:S01]  /*2220*/  ISETP.NE.AND P4, PT, R45, RZ, PT ;  /* 0x000000ff2d00720c */ /* 0x000fe20003f85270 */
[----:B------:R-:W-:Y:S01]  /*2230*/  @!P0 IMAD.MOV R61, RZ, RZ, -R61 ;  /* 0x000000ffff3d8224 */ /* 0x000fe200078e0a3d */
[----:B------:R-:W-:Y:S01]  /*2240*/  LEA R50, P0, R2, UR14, 0x1 ;  /* 0x0000000e02327c11 */ /* 0x000fe2000f8008ff */
[----:B------:R-:W-:Y:S01]  /*2250*/  @!P2 IMAD.MOV R63, RZ, RZ, -R63 ;  /* 0x000000ffff3fa224 */ /* 0x000fe200078e0a3f */
[C---:B------:R-:W-:Y:S01]  /*2260*/  SEL R23, R6.reuse, R23, !P4 ;  /* 0x0000001706177207 */ /* 0x040fe20006000000 */
[----:B------:R-:W-:Y:S01]  /*2270*/  @!P3 IMAD.MOV R65, RZ, RZ, -R65 ;  /* 0x000000ffff41b224 */ /* 0x000fe200078e0a41 */
[C---:B------:R-:W-:Y:S01]  /*2280*/  SEL R25, R6.reuse, R25, !P4 ;  /* 0x0000001906197207 */ /* 0x040fe20006000000 */
[----:B------:R-:W-:Y:S01]  /*2290*/  @!P1 IMAD.MOV R67, RZ, RZ, -R67 ;  /* 0x000000ffff439224 */ /* 0x000fe200078e0a43 */
[C---:B------:R-:W-:Y:S01]  /*22a0*/  SEL R27, R6.reuse, R27, !P4 ;  /* 0x0000001b061b7207 */ /* 0x040fe20006000000 */
[----:B------:R-:W-:Y:S01]  /*22b0*/  @!P6 IMAD.MOV R69, RZ, RZ, -R69 ;  /* 0x000000ffff45e224 */ /* 0x000fe200078e0a45 */
[----:B------:R-:W-:Y:S01]  /*22c0*/  SEL R29, R6, R29, !P4 ;  /* 0x0000001d061d7207 */ /* 0x000fe20006000000 */
[----:B------:R-:W-:Y:S01]  /*22d0*/  IMAD R4, R4, UR9, RZ ;  /* 0x0000000904047c24 */ /* 0x000fe2000f8e02ff */
[C---:B------:R-:W-:Y:S01]  /*22e0*/  SEL R31, R6.reuse, R31, !P4 ;  /* 0x0000001f061f7207 */ /* 0x040fe20006000000 */
        /* <DEDUP_REMOVED lines=33> */
[----:B------:R-:W-:Y:S01]  /*2500*/  SEL R3, R6, R49, !P4 ;  /* 0x0000003106037207 */ /* 0x000fe20006000000 */
[----:B------:R-:W-:Y:S01]  /*2510*/  IMAD.WIDE R48, R4, 0x2, RZ ;  /* 0x0000000204307825 */ /* 0x000fe200078e02ff */
[----:B------:R-:W-:-:S02]  /*2520*/  SEL R51, R6, R51, !P4 ;  /* 0x0000003306337207 */ /* 0x000fc40006000000 */
        /* <DEDUP_REMOVED lines=17> */
[----:B------:R-:W-:-:S02]  /*2640*/  IMAD R69, R23, UR5, RZ ;  /* 0x0000000517457c24 */ /* 0x000fc4000f8e02ff */
[----:B------:R-:W-:Y:S02]  /*2650*/  IMAD R105, R59, UR5, RZ ;  /* 0x000000053b697c24 */ /* 0x000fe4000f8e02ff */
[----:B------:R-:W-:Y:S02]  /*2660*/  IMAD R107, R61, UR5, RZ ;  /* 0x000000053d6b7c24 */ /* 0x000fe4000f8e02ff */
[----:B------:R-:W-:Y:S02]  /*2670*/  IMAD R109, R63, UR5, RZ ;  /* 0x000000053f6d7c24 */ /* 0x000fe4000f8e02ff */
[----:B------:R-:W-:Y:S02]  /*2680*/  IMAD R111, R65, UR5, RZ ;  /* 0x00000005416f7c24 */ /* 0x000fe4000f8e02ff */
[----:B------:R-:W-:Y:S02]  /*2690*/  IMAD R113, R67, UR5, RZ ;  /* 0x0000000543717c24 */ /* 0x000fe4000f8e02ff */
[----:B------:R-:W-:Y:S01]  /*26a0*/  IMAD R3, R6, UR5, RZ ;  /* 0x0000000506037c24 */ /* 0x000fe2000f8e02ff */
[----:B------:R-:W0:Y:S01]  /*26b0*/  LDCU.64 UR4, c[0x0][0x388] ;  /* 0x00007100ff0477ac */ /* 0x000e220008000a00 */
[----:B------:R-:W-:-:S04]  /*26c0*/  IMAD.WIDE R4, R69, 0x2, R48 ;  /* 0x0000000245047825 */ /* 0x000fc800078e0230 */
        /* <DEDUP_REMOVED lines=53> */
[--C-:B------:R-:W-:Y:S01]  /*2a20*/  IMAD.WIDE R78, R51, 0x2, R96.reuse ;  /* 0x00000002334e7825 */ /* 0x100fe200078e0260 */
[----:B------:R-:W-:Y:S02]  /*2a30*/  LEA.HI.X.SX32 R51, R2, UR15, 0x1, P0 ;  /* 0x0000000f02337c11 */ /* 0x000fe400080f0eff */
[----:B------:R-:W-:Y:S01]  /*2a40*/  LOP3.LUT R2, R0, 0x64, RZ, 0xfc, !PT ;  /* 0x0000006400027812 */ /* 0x000fe200078efcff */
        /* <DEDUP_REMOVED lines=8> */
[----:B------:R-:W-:Y:S02]  /*2ad0*/  IMAD.WIDE R96, R3, 0x2, R96 ;  /* 0x0000000203607825 */ /* 0x000fe400078e0260 */
[----:B------:R-:W1:Y:S02]  /*2ae0*/  LDC R3, c[0x0][0x3a8] ;  /* 0x0000ea00ff037b82 */ /* 0x000e640000000800 */
[-C--:B-1----:R-:W-:Y:S02]  /*2af0*/  IMAD R225, R2, R3.reuse, RZ ;  /* 0x0000000302e17224 */ /* 0x082fe400078e02ff */
[-C--:B------:R-:W-:Y:S02]  /*2b00*/  IMAD R2, R0, R3.reuse, RZ ;  /* 0x0000000300027224 */ /* 0x080fe400078e02ff */
[-C--:B------:R-:W-:Y:S02]  /*2b10*/  IMAD R2, R241, R3.reuse, RZ ;  /* 0x00000003f1027224 */ /* 0x080fe400078e02ff */
[----:B------:R-:W-:-:S02]  /*2b20*/  IMAD R2, R244, R3, RZ ;  /* 0x00000003f4027224 */ /* 0x000fc400078e02ff */
[-C--:B------:R-:W-:Y:S02]  /*2b30*/  IMAD R2, R247, R3.reuse, RZ ;  /* 0x00000003f7027224 */ /* 0x080fe400078e02ff */
[-C--:B------:R-:W-:Y:S02]  /*2b40*/  IMAD R2, R250, R3.reuse, RZ ;  /* 0x00000003fa027224 */ /* 0x080fe400078e02ff */
[-C--:B------:R-:W-:Y:S02]  /*2b50*/  IMAD R2, R148, R3.reuse, RZ ;  /* 0x0000000394027224 */ /* 0x080fe400078e02ff */
[-C--:B------:R-:W-:Y:S02]  /*2b60*/  IMAD R2, R145, R3.reuse, RZ ;  /* 0x0000000391027224 */ /* 0x080fe400078e02ff */
[-C--:B------:R-:W-:Y:S02]  /*2b70*/  IMAD R2, R142, R3.reuse, RZ ;  /* 0x000000038e027224 */ /* 0x080fe400078e02ff */
[----:B------:R-:W-:-:S02]  /*2b80*/  IMAD R101, R149, R3, RZ ;  /* 0x0000000395657224 */ /* 0x000fc400078e02ff */
[-C--:B------:R-:W-:Y:S01]  /*2b90*/  IMAD R101, R242, R3.reuse, RZ ;  /* 0x00000003f2657224 */ /* 0x080fe200078e02ff */
[----:B------:R1:W-:Y:S01]  /*2ba0*/  STL [R1+0x8], R2 ;  /* 0x0000080201007387 */ /* 0x0003e20000100800 */
[-C--:B------:R-:W-:Y:S02]  /*2bb0*/  IMAD R101, R245, R3.reuse, RZ ;  /* 0x00000003f5657224 */ /* 0x080fe400078e02ff */
[-C--:B------:R-:W-:Y:S02]  /*2bc0*/  IMAD R101, R248, R3.reuse, RZ ;  /* 0x00000003f8657224 */ /* 0x080fe400078e02ff */
[-C--:B------:R-:W-:Y:S02]  /*2bd0*/  IMAD R101, R251, R3.reuse, RZ ;  /* 0x00000003fb657224 */ /* 0x080fe400078e02ff */
[-C--:B------:R-:W-:Y:S02]  /*2be0*/  IMAD R101, R147, R3.reuse, RZ ;  /* 0x0000000393657224 */ /* 0x080fe400078e02ff */
[-C--:B------:R-:W-:Y:S01]  /*2bf0*/  IMAD R101, R144, R3.reuse, RZ ;  /* 0x0000000390657224 */ /* 0x080fe200078e02ff */
[----:B------:R-:W-:Y:S01]  /*2c00*/  CS2R R144, SRZ ;  /* 0x0000000000907805 */ /* 0x000fe2000001ff00 */
[----:B-1----:R-:W-:-:S02]  /*2c10*/  IMAD R2, R139, R3, RZ ;  /* 0x000000038b027224 */ /* 0x002fc400078e02ff */
[-C--:B------:R-:W-:Y:S02]  /*2c20*/  IMAD R2, R136, R3.reuse, RZ ;  /* 0x0000000388027224 */ /* 0x080fe400078e02ff */
[-C--:B------:R-:W-:Y:S02]  /*2c30*/  IMAD R2, R133, R3.reuse, RZ ;  /* 0x0000000385027224 */ /* 0x080fe400078e02ff */
[-C--:B------:R-:W-:Y:S02]  /*2c40*/  IMAD R2, R115, R3.reuse, RZ ;  /* 0x0000000373027224 */ /* 0x080fe400078e02ff */
[-C--:B------:R-:W-:Y:S02]  /*2c50*/  IMAD R2, R130, R3.reuse, RZ ;  /* 0x0000000382027224 */ /* 0x080fe400078e02ff */
[-C--:B------:R-:W-:Y:S02]  /*2c60*/  IMAD R2, R127, R3.reuse, RZ ;  /* 0x000000037f027224 */ /* 0x080fe400078e02ff */
[----:B------:R-:W-:-:S02]  /*2c70*/  IMAD R2, R124, R3, RZ ;  /* 0x000000037c027224 */ /* 0x000fc400078e02ff */
[-C--:B------:R-:W-:Y:S02]  /*2c80*/  IMAD R2, R121, R3.reuse, RZ ;  /* 0x0000000379027224 */ /* 0x080fe400078e02ff */
[-C--:B------:R-:W-:Y:S02]  /*2c90*/  IMAD R101, R141, R3.reuse, RZ ;  /* 0x000000038d657224 */ /* 0x080fe400078e02ff */
[-C--:B------:R-:W-:Y:S02]  /*2ca0*/  IMAD R2, R118, R3.reuse, RZ ;  /* 0x0000000376027224 */ /* 0x080fe400078e02ff */
[----:B------:R-:W-:Y:S01]  /*2cb0*/  IMAD.SHL.U32 R2, R116, 0x8, RZ ;  /* 0x0000000874027824 */ /* 0x000fe200078e00ff */
[----:B------:R1:W-:Y:S01]  /*2cc0*/  STL [R1+0x4], R101 ;  /* 0x0000046501007387 */ /* 0x0003e20000100800 */
[-C--:B------:R-:W-:Y:S02]  /*2cd0*/  IMAD R227, R100, R3.reuse, RZ ;  /* 0x0000000364e37224 */ /* 0x080fe400078e02ff */
[-C--:B------:R-:W-:Y:S01]  /*2ce0*/  IMAD R100, R240, R3.reuse, RZ ;  /* 0x00000003f0647224 */ /* 0x080fe200078e02ff */
[----:B------:R2:W-:Y:S01]  /*2cf0*/  STL [R1], R2 ;  /* 0x0000000201007387 */ /* 0x0005e20000100800 */
[----:B------:R-:W-:-:S02]  /*2d00*/  IMAD R100, R243, R3, RZ ;  /* 0x00000003f3647224 */ /* 0x000fc400078e02ff */
[-C--:B------:R-:W-:Y:S02]  /*2d10*/  IMAD R100, R246, R3.reuse, RZ ;  /* 0x00000003f6647224 */ /* 0x080fe400078e02ff */
[-C--:B------:R-:W-:Y:S02]  /*2d20*/  IMAD R100, R249, R3.reuse, RZ ;  /* 0x00000003f9647224 */ /* 0x080fe400078e02ff */
[-C--:B------:R-:W-:Y:S02]  /*2d30*/  IMAD R100, R252, R3.reuse, RZ ;  /* 0x00000003fc647224 */ /* 0x080fe400078e02ff */
[-C--:B------:R-:W-:Y:S01]  /*2d40*/  IMAD R100, R146, R3.reuse, RZ ;  /* 0x0000000392647224 */ /* 0x080fe200078e02ff */
[----:B------:R-:W-:Y:S01]  /*2d50*/  CS2R R146, SRZ ;  /* 0x0000000000927805 */ /* 0x000fe2000001ff00 */
[-C--:B------:R-:W-:Y:S02]  /*2d60*/  IMAD R100, R143, R3.reuse, RZ ;  /* 0x000000038f647224 */ /* 0x080fe400078e02ff */
[----:B------:R-:W-:-:S02]  /*2d70*/  IMAD R100, R140, R3, RZ ;  /* 0x000000038c647224 */ /* 0x000fc400078e02ff */
[-C--:B-1----:R-:W-:Y:S02]  /*2d80*/  IMAD R101, R138, R3.reuse, RZ ;  /* 0x000000038a657224 */ /* 0x082fe400078e02ff */
[-C--:B------:R-:W-:Y:S02]  /*2d90*/  IMAD R100, R137, R3.reuse, RZ ;  /* 0x0000000389647224 */ /* 0x080fe400078e02ff */
[-C--:B------:R-:W-:Y:S02]  /*2da0*/  IMAD R101, R135, R3.reuse, RZ ;  /* 0x0000000387657224 */ /* 0x080fe400078e02ff */
[-C--:B------:R-:W-:Y:S02]  /*2db0*/  IMAD R100, R134, R3.reuse, RZ ;  /* 0x0000000386647224 */ /* 0x080fe400078e02ff */
[-C--:B------:R-:W-:Y:S02]  /*2dc0*/  IMAD R101, R132, R3.reuse, RZ ;  /* 0x0000000384657224 */ /* 0x080fe400078e02ff */
[----:B------:R-:W-:-:S02]  /*2dd0*/  IMAD R100, R131, R3, RZ ;  /* 0x0000000383647224 */ /* 0x000fc400078e02ff */
[-C--:B------:R-:W-:Y:S01]  /*2de0*/  IMAD R101, R114, R3.reuse, RZ ;  /* 0x0000000372657224 */ /* 0x080fe200078e02ff */
[----:B------:R-:W-:Y:S01]  /*2df0*/  CS2R R114, SRZ ;  /* 0x0000000000727805 */ /* 0x000fe2000001ff00 */
[-C--:B------:R-:W-:Y:S01]  /*2e00*/  IMAD R100, R112, R3.reuse, RZ ;  /* 0x0000000370647224 */ /* 0x080fe200078e02ff */
[----:B------:R-:W-:Y:S01]  /*2e10*/  CS2R R112, SRZ ;  /* 0x0000000000707805 */ /* 0x000fe2000001ff00 */
[-C--:B------:R-:W-:Y:S02]  /*2e20*/  IMAD R101, R129, R3.reuse, RZ ;  /* 0x0000000381657224 */ /* 0x080fe400078e02ff */
[-C--:B------:R-:W-:Y:S02]  /*2e30*/  IMAD R100, R128, R3.reuse, RZ ;  /* 0x0000000380647224 */ /* 0x080fe400078e02ff */
[-C--:B------:R-:W-:Y:S01]  /*2e40*/  IMAD R101, R126, R3.reuse, RZ ;  /* 0x000000037e657224 */ /* 0x080fe200078e02ff */
[----:B------:R-:W-:Y:S01]  /*2e50*/  CS2R R126, SRZ ;  /* 0x00000000007e7805 */ /* 0x000fe2000001ff00 */
[-C--:B------:R-:W-:Y:S01]  /*2e60*/  IMAD R100, R125, R3.reuse, RZ ;  /* 0x000000037d647224 */ /* 0x080fe200078e02ff */
[----:B------:R-:W-:Y:S01]  /*2e70*/  CS2R R124, SRZ ;  /* 0x00000000007c7805 */ /* 0x000fe2000001ff00 */
[----:B------:R-:W-:-:S02]  /*2e80*/  IMAD R101, R123, R3, RZ ;  /* 0x000000037b657224 */ /* 0x000fc400078e02ff */
        /* <DEDUP_REMOVED lines=9> */
[-C--:B------:R-:W-:Y:S02]  /*2f20*/  IMAD R230, R230, R3.reuse, RZ ;  /* 0x00000003e6e67224 */ /* 0x080fe400078e02ff */
[-C--:B------:R-:W-:Y:S01]  /*2f30*/  IMAD R229, R102, R3.reuse, RZ ;  /* 0x0000000366e57224 */ /* 0x080fe200078e02ff */
[----:B------:R-:W-:Y:S01]  /*2f40*/  CS2R R102, SRZ ;  /* 0x0000000000667805 */ /* 0x000fe2000001ff00 */
[----:B------:R-:W-:-:S02]  /*2f50*/  IMAD R228, R228, R3, RZ ;  /* 0x00000003e4e47224 */ /* 0x000fc400078e02ff */
[-C--:B------:R-:W-:Y:S02]  /*2f60*/  IMAD R226, R226, R3.reuse, RZ ;  /* 0x00000003e2e27224 */ /* 0x080fe400078e02ff */
[-C--:B------:R-:W-:Y:S02]  /*2f70*/  IMAD R101, R120, R3.reuse, RZ ;  /* 0x0000000378657224 */ /* 0x080fe400078e02ff */
[-C--:B------:R-:W-:Y:S01]  /*2f80*/  IMAD R100, R119, R3.reuse, RZ ;  /* 0x0000000377647224 */ /* 0x080fe200078e02ff */
[----:B------:R-:W-:Y:S01]  /*2f90*/  CS2R R100, SRZ ;  /* 0x0000000000647805 */ /* 0x000fe2000001ff00 */
[----:B0-2---:R-:W-:-:S07]  /*2fa0*/  IMAD R3, R117, R3, RZ ;  /* 0x0000000375037224 */ /* 0x005fce00078e02ff */
.L_x_2:
[----:B------:R-:W0:Y:S01]  /*2fb0*/  LDC R107, c[0x0][0x3a8] ;  /* 0x0000ea00ff6b7b82 */ /* 0x000e220000000800 */
[C---:B------:R-:W-:Y:S02]  /*2fc0*/  LOP3.LUT R3, R0.reuse, 0x2, RZ, 0xfc, !PT ;  /* 0x0000000200037812 */ /* 0x040fe400078efcff */
[C---:B------:R-:W-:Y:S02]  /*2fd0*/  LOP3.LUT R106, R0.reuse, 0x2, RZ, 0xfc, !PT ;  /* 0x00000002006a7812 */ /* 0x040fe400078efcff */
[----:B------:R-:W-:Y:S02]  /*2fe0*/  ISETP.GE.AND P1, PT, R3, UR10, PT ;  /* 0x0000000a03007c0c */ /* 0x000fe4000bf26270 */
[----:B------:R-:W-:Y:S01]  /*2ff0*/  PRMT R197, RZ, 0x7610, R197 ;  /* 0x00007610ffc57816 */ /* 0x000fe200000000c5 */
[----:B------:R-:W1:Y:S01]  /*3000*/  LDC R122, c[0x0][0x3a8] ;  /* 0x0000ea00ff7a7b82 */ /* 0x000e620000000800 */
[C---:B------:R-:W-:Y:S02]  /*3010*/  LOP3.LUT R2, R0.reuse, 0x4, RZ, 0xfc, !PT ;  /* 0x0000000400027812 */ /* 0x040fe400078efcff */
[----:B------:R-:W-:-:S02]  /*3020*/  ISETP.GE.AND P0, PT, R0, UR10, PT ;  /* 0x0000000a00007c0c */ /* 0x000fc4000bf06270 */
[----:B------:R-:W-:-:S03]  /*3030*/  PRMT R104, RZ, 0x7610, R104 ;  /* 0x00007610ff687816 */ /* 0x000fc60000000068 */
[----:B------:R-:W2:Y:S01]  /*3040*/  LDC R108, c[0x0][0x3a8] ;  /* 0x0000ea00ff6c7b82 */ /* 0x000ea20000000800 */
[C---:B------:R-:W-:Y:S02]  /*3050*/  LOP3.LUT R116, R0.reuse, 0x8, RZ, 0xfc, !PT ;  /* 0x0000000800747812 */ /* 0x040fe400078efcff */
[C---:B------:R-:W-:Y:S02]  /*3060*/  LOP3.LUT R119, R0.reuse, 0x8, RZ, 0xfc, !PT ;  /* 0x0000000800777812 */ /* 0x040fe400078efcff */
[----:B------:R-:W-:Y:S02]  /*3070*/  LOP3.LUT R105, R0, 0x4, RZ, 0xfc, !PT ;  /* 0x0000000400697812 */ /* 0x000fe400078efcff */
[----:B------:R-:W-:Y:S01]  /*3080*/  ISETP.GE.AND P2, PT, R2, UR10, PT ;  /* 0x0000000a02007c0c */ /* 0x000fe2000bf46270 */
[----:B0-----:R-:W-:Y:S01]  /*3090*/  IMAD R106, R106, R107, RZ ;  /* 0x0000006b6a6a7224 */ /* 0x001fe200078e02ff */
[----:B------:R-:W0:Y:S01]  /*30a0*/  LDC R118, c[0x0][0x3a8] ;  /* 0x0000ea00ff767b82 */ /* 0x000e220000000800 */
[----:B------:R-:W-:-:S02]  /*30b0*/  PRMT R140, RZ, 0x7610, R140 ;  /* 0x00007610ff8c7816 */ /* 0x000fc4000000008c */
[----:B------:R-:W-:-:S05]  /*30c0*/  IMAD.WIDE R106, R106, 0x2, R50 ;  /* 0x000000026a6a7825 */ /* 0x000fca00078e0232 */
[----:B------:R3:W4:Y:S01]  /*30d0*/  @!P1 LDG.E.U16 R197, desc[UR12][R106.64] ;  /* 0x0000000c6ac59981 */ /* 0x000722000c1e1500 */
[----:B------:R-:W5:Y:S01]  /*30e0*/  LDC R200, c[0x0][0x3a8] ;  /* 0x0000ea00ffc87b82 */ /* 0x000f620000000800 */
[----:B------:R-:W-:Y:S01]  /*30f0*/  ISETP.GE.AND P1, PT, R116, UR10, PT ;  /* 0x0000000a74007c0c */ /* 0x000fe2000bf26270 */
[----:B-1----:R-:W-:Y:S01]  /*3100*/  IMAD R119, R119, R122, RZ ;  /* 0x0000007a77777224 */ /* 0x002fe200078e02ff */
[----:B------:R-:W-:Y:S02]  /*3110*/  PRMT R217, RZ, 0x7610, R217 ;  /* 0x00007610ffd97816 */ /* 0x000fe400000000d9 */
[C---:B------:R-:W-:Y:S01]  /*3120*/  LOP3.LUT R122, R0.reuse, 0x12, RZ, 0xfc, !PT ;  /* 0x00000012007a7812 */ /* 0x040fe200078efcff */
[----:B--2---:R-:W-:Y:S01]  /*3130*/  IMAD R105, R105, R108, RZ ;  /* 0x0000006c69697224 */ /* 0x004fe200078e02ff */
[----:B------:R-:W-:Y:S01]  /*3140*/  LOP3.LUT R111, R0, 0xa, RZ, 0xfc, !PT ;  /* 0x0000000a006f7812 */ /* 0x000fe200078efcff */
[----:B------:R-:W1:Y:S01]  /*3150*/  LDC R132, c[0x0][0x3a8] ;  /* 0x0000ea00ff847b82 */ /* 0x000e620000000800 */
[----:B---3--:R-:W-:-:S04]  /*3160*/  IMAD.WIDE R106, R119, 0x2, R50 ;  /* 0x00000002776a7825 */ /* 0x008fc800078e0232 */
[----:B------:R-:W-:Y:S01]  /*3170*/  IMAD.WIDE R108, R105, 0x2, R50 ;  /* 0x00000002696c7825 */ /* 0x000fe200078e0232 */
[----:B------:R-:W2:Y:S01]  /*3180*/  @!P1 LDG.E.U16 R217, desc[UR12][R106.64] ;  /* 0x0000000c6ad99981 */ /* 0x000ea2000c1e1500 */
[----:B------:R-:W-:Y:S01]  /*3190*/  ISETP.GE.AND P1, PT, R122, UR10, PT ;  /* 0x0000000a7a007c0c */ /* 0x000fe2000bf26270 */
[----:B------:R-:W3:Y:S01]  /*31a0*/  LDC R2, c[0x0][0x3a8] ;  /* 0x0000ea00ff027b82 */ /* 0x000ee20000000800 */
[C---:B------:R-:W-:Y:S01]  /*31b0*/  LOP3.LUT R117, R0.reuse, 0xa, RZ, 0xfc, !PT ;  /* 0x0000000a00757812 */ /* 0x040fe200078efcff */
[----:B------:R0:W2:Y:S01]  /*31c0*/  @!P2 LDG.E.U16 R140, desc[UR12][R108.64] ;  /* 0x0000000c6c8ca981 */ /* 0x0000a2000c1e1500 */
[C---:B------:R-:W-:Y:S02]  /*31d0*/  LOP3.LUT R133, R0.reuse, 0x12, RZ, 0xfc, !PT ;  /* 0x0000001200857812 */ /* 0x040fe400078efcff */
[----:B------:R-:W-:Y:S02]  /*31e0*/  PRMT R120, RZ, 0x7610, R120 ;  /* 0x00007610ff787816 */ /* 0x000fe40000000078 */
[C---:B------:R-:W-:Y:S01]  /*31f0*/  LOP3.LUT R119, R0.reuse, 0x14, RZ, 0xfc, !PT ;  /* 0x0000001400777812 */ /* 0x040fe200078efcff */
[----:B------:R-:W1:Y:S01]  /*3200*/  LDC R122, c[0x0][0x3a8] ;  /* 0x0000ea00ff7a7b82 */ /* 0x000e620000000800 */
[----:B------:R-:W-:Y:S01]  /*3210*/  ISETP.GE.AND P2, PT, R111, UR10, PT ;  /* 0x0000000a6f007c0c */ /* 0x000fe2000bf46270 */
[----:B0-----:R-:W-:Y:S01]  /*3220*/  IMAD R117, R117, R118, RZ ;  /* 0x0000007675757224 */ /* 0x001fe200078e02ff */
[----:B------:R-:W-:Y:S01]  /*3230*/  PRMT R129, RZ, 0x7610, R129 ;  /* 0x00007610ff817816 */ /* 0x000fe20000000081 */
[----:B-----5:R-:W-:Y:S01]  /*3240*/  IMAD R133, R133, R200, RZ ;  /* 0x000000c885857224 */ /* 0x020fe200078e02ff */
[----:B------:R-:W-:-:S02]  /*3250*/  LOP3.LUT R123, R0, 0x14, RZ, 0xfc, !PT ;  /* 0x00000014007b7812 */ /* 0x000fc400078efcff */
[----:B------:R-:W-:Y:S01]  /*3260*/  PRMT R202, RZ, 0x7610, R202 ;  /* 0x00007610ffca7816 */ /* 0x000fe200000000ca */
[----:B------:R-:W0:Y:S01]  /*3270*/  LDC R200, c[0x0][0x3a8] ;  /* 0x0000ea00ffc87b82 */ /* 0x000e220000000800 */
[----:B------:R-:W-:Y:S01]  /*3280*/  IMAD.WIDE R108, R117, 0x2, R50 ;  /* 0x00000002756c7825 */ /* 0x000fe200078e0232 */
[----:B------:R-:W-:Y:S02]  /*3290*/  PRMT R203, RZ, 0x7610, R203 ;  /* 0x00007610ffcb7816 */ /* 0x000fe400000000cb */
[C---:B------:R-:W-:Y:S02]  /*32a0*/  LOP3.LUT R110, R0.reuse, 0xc, RZ, 0xfc, !PT ;  /* 0x0000000c006e7812 */ /* 0x040fe400078efcff */
[----:B------:R5:W2:Y:S01]  /*32b0*/  @!P2 LDG.E.U16 R120, desc[UR12][R108.64] ;  /* 0x0000000c6c78a981 */ /* 0x000aa2000c1e1500 */
[----:B------:R-:W-:Y:S01]  /*32c0*/  ISETP.GE.AND P2, PT, R119, UR10, PT ;  /* 0x0000000a77007c0c */ /* 0x000fe2000bf46270 */
[C---:B---3--:R-:W-:Y:S01]  /*32d0*/  IMAD R2, R0.reuse, R2, RZ ;  /* 0x0000000200027224 */ /* 0x048fe200078e02ff */
[C---:B------:R-:W-:Y:S01]  /*32e0*/  LOP3.LUT R119, R0.reuse, 0x16, RZ, 0xfc, !PT ;  /* 0x0000001600777812 */ /* 0x040fe200078efcff */
[----:B------:R-:W-:Y:S01]  /*32f0*/  IMAD.WIDE R106, R133, 0x2, R50 ;  /* 0x00000002856a7825 */ /* 0x000fe200078e0232 */
[C---:B------:R-:W-:Y:S01]  /*3300*/  LOP3.LUT R133, R0.reuse, 0x1c, RZ, 0xfc, !PT ;  /* 0x0000001c00857812 */ /* 0x040fe200078efcff */
[----:B------:R-:W3:Y:S01]  /*3310*/  LDC R111, c[0x0][0x3a8] ;  /* 0x0000ea00ff6f7b82 */ /* 0x000ee20000000800 */
[----:B------:R-:W-:Y:S01]  /*3320*/  PRMT R193, RZ, 0x7610, R193 ;  /* 0x00007610ffc17816 */ /* 0x000fe200000000c1 */
[----:B-1----:R-:W-:Y:S01]  /*3330*/  IMAD R123, R123, R132, RZ ;  /* 0x000000847b7b7224 */ /* 0x002fe200078e02ff */
[----:B------:R-:W2:Y:S01]  /*3340*/  @!P1 LDG.E.U16 R129, desc[UR12][R106.64] ;  /* 0x0000000c6a819981 */ /* 0x000ea2000c1e1500 */
[----:B------:R-:W-:Y:S01]  /*3350*/  IMAD R119, R119, R122, RZ ;  /* 0x0000007a77777224 */ /* 0x000fe200078e02ff */
[C---:B------:R-:W-:Y:S01]  /*3360*/  LOP3.LUT R122, R0.reuse, 0x1c, RZ, 0xfc, !PT ;  /* 0x0000001c007a7812 */ /* 0x040fe200078efcff */
[--C-:B-----5:R-:W-:Y:S01]  /*3370*/  IMAD.WIDE R108, R123, 0x2, R50.reuse ;  /* 0x000000027b6c7825 */ /* 0x120fe200078e0232 */
[----:B------:R-:W-:Y:S01]  /*3380*/  LOP3.LUT R105, R0, 0x6, RZ, 0xfc, !PT ;  /* 0x0000000600697812 */ /* 0x000fe200078efcff */
[----:B------:R-:W1:Y:S01]  /*3390*/  LDC R132, c[0x0][0x3a8] ;  /* 0x0000ea00ff847b82 */ /* 0x000e620000000800 */
[----:B------:R-:W-:Y:S01]  /*33a0*/  ISETP.GE.AND P1, PT, R122, UR10, PT ;  /* 0x0000000a7a007c0c */ /* 0x000fe2000bf26270 */
[--C-:B------:R-:W-:Y:S01]  /*33b0*/  IMAD.WIDE R2, R2, 0x2, R50.reuse ;  /* 0x0000000202027825 */ /* 0x100fe200078e0232 */
[----:B------:R5:W2:Y:S03]  /*33c0*/  @!P2 LDG.E.U16 R202, desc[UR12][R108.64] ;  /* 0x0000000c6ccaa981 */ /* 0x000aa6000c1e1500 */
[----:B0-----:R-:W-:Y:S01]  /*33d0*/  IMAD R133, R133, R200, RZ ;  /* 0x000000c885857224 */ /* 0x001fe200078e02ff */
[----:B------:R-:W-:Y:S01]  /*33e0*/  LOP3.LUT R123, R0, 0x1e, RZ, 0xfc, !PT ;  /* 0x0000001e007b7812 */ /* 0x000fe200078efcff */
[----:B------:R-:W2:Y:S01]  /*33f0*/  @!P0 LDG.E.U16 R104, desc[UR12][R2.64] ;  /* 0x0000000c02688981 */ /* 0x000ea2000c1e1500 */
[----:B------:R-:W-:Y:S01]  /*3400*/  ISETP.GE.AND P3, PT, R110, UR10, PT ;  /* 0x0000000a6e007c0c */ /* 0x000fe2000bf66270 */
[----:B------:R-:W0:Y:S01]  /*3410*/  LDC R116, c[0x0][0x3a8] ;  /* 0x0000ea00ff747b82 */ /* 0x000e220000000800 */
[----:B-----5:R-:W-:-:S05]  /*3420*/  IMAD.WIDE R108, R133, 0x2, R50 ;  /* 0x00000002856c7825 */ /* 0x020fca00078e0232 */
[----:B------:R5:W2:Y:S02]  /*3430*/  @!P1 LDG.E.U16 R203, desc[UR12][R108.64] ;  /* 0x0000000c6ccb9981 */ /* 0x000aa4000c1e1500 */
[----:B------:R-:W0:Y:S01]  /*3440*/  LDC R110, c[0x0][0x3a8] ;  /* 0x0000ea00ff6e7b82 */ /* 0x000e220000000800 */
[----:B------:R-:W-:Y:S02]  /*3450*/  PRMT R201, RZ, 0x7610, R201 ;  /* 0x00007610ffc97816 */ /* 0x000fe400000000c9 */
[----:B------:R-:W-:Y:S02]  /*3460*/  PRMT R121, RZ, 0x7610, R121 ;  /* 0x00007610ff797816 */ /* 0x000fe40000000079 */
[C---:B------:R-:W-:Y:S02]  /*3470*/  LOP3.LUT R118, R0.reuse, 0x16, RZ, 0xfc, !PT ;  /* 0x0000001600767812 */ /* 0x040fe400078efcff */
[----:B------:R-:W-:Y:S01]  /*3480*/  PRMT R199, RZ, 0x7610, R199 ;  /* 0x00007610ffc77816 */ /* 0x000fe200000000c7 */
[----:B------:R-:W0:Y:S08]  /*3490*/  LDC R122, c[0x0][0x3a8] ;  /* 0x0000ea00ff7a7b82 */ /* 0x000e300000000800 */
[----:B-----5:R-:W5:Y:S01]  /*34a0*/  LDC R109, c[0x0][0x3a8] ;  /* 0x0000ea00ff6d7b82 */ /* 0x020f620000000800 */
[----:B-1----:R-:W-:Y:S01]  /*34b0*/  IMAD R123, R123, R132, RZ ;  /* 0x000000847b7b7224 */ /* 0x002fe200078e02ff */
[----:B------:R-:W-:-:S02]  /*34c0*/  LOP3.LUT R132, R0, 0x26, RZ, 0xfc, !PT ;  /* 0x0000002600847812 */ /* 0x000fc400078efcff */
[----:B------:R-:W-:Y:S02]  /*34d0*/  LOP3.LUT R108, R0, 0x26, RZ, 0xfc, !PT ;  /* 0x00000026006c7812 */ /* 0x000fe400078efcff */
[----:B------:R-:W-:Y:S02]  /*34e0*/  ISETP.GE.AND P1, PT, R132, UR10, PT ;  /* 0x0000000a84007c0c */ /* 0x000fe4000bf26270 */
[----:B------:R-:W-:Y:S01]  /*34f0*/  ISETP.GE.AND P0, PT, R105, UR10, PT ;  /* 0x0000000a69007c0c */ /* 0x000fe2000bf06270 */
[----:B------:R-:W1:Y:S01]  /*3500*/  LDC R132, c[0x0][0x3a8] ;  /* 0x0000ea00ff847b82 */ /* 0x000e620000000800 */
[----:B-----5:R-:W-:-:S04]  /*3510*/  IMAD R108, R108, R109, RZ ;  /* 0x0000006d6c6c7224 */ /* 0x020fc800078e02ff */
[----:B------:R-:W-:-:S05]  /*3520*/  IMAD.WIDE R108, R108, 0x2, R50 ;  /* 0x000000026c6c7825 */ /* 0x000fca00078e0232 */
[----:B------:R5:W2:Y:S01]  /*3530*/  @!P1 LDG.E.U16 R193, desc[UR12][R108.64] ;  /* 0x0000000c6cc19981 */ /* 0x000aa2000c1e1500 */
[C---:B------:R-:W-:Y:S01]  /*3540*/  LOP3.LUT R105, R0.reuse, 0xe, RZ, 0xfc, !PT ;  /* 0x0000000e00697812 */ /* 0x040fe200078efcff */
[----:B-----5:R-:W5:Y:S03]  /*3550*/  LDC R109, c[0x0][0x3a8] ;  /* 0x0000ea00ff6d7b82 */ /* 0x020f660000000800 */
[----:B------:R-:W-:Y:S02]  /*3560*/  ISETP.GE.AND P4, PT, R105, UR10, PT ;  /* 0x0000000a69007c0c */ /* 0x000fe4000bf86270 */
[C---:B------:R-:W-:Y:S02]  /*3570*/  LOP3.LUT R105, R0.reuse, 0x6, RZ, 0xfc, !PT ;  /* 0x0000000600697812 */ /* 0x040fe400078efcff */
[----:B------:R-:W-:-:S03]  /*3580*/  LOP3.LUT R200, R0, 0x30, RZ, 0xfc, !PT ;  /* 0x0000003000c87812 */ /* 0x000fc600078efcff */
[----:B0-----:R-:W-:Y:S01]  /*3590*/  IMAD R105, R105, R110, RZ ;  /* 0x0000006e69697224 */ /* 0x001fe200078e02ff */
[C---:B------:R-:W-:Y:S02]  /*35a0*/  LOP3.LUT R110, R0.reuse, 0xc, RZ, 0xfc, !PT ;  /* 0x0000000c006e7812 */ /* 0x040fe400078efcff */
[----:B------:R-:W-:Y:S02]  /*35b0*/  LOP3.LUT R108, R0, 0x30, RZ, 0xfc, !PT ;  /* 0x00000030006c7812 */ /* 0x000fe400078efcff */
[----:B------:R-:W-:Y:S01]  /*35c0*/  ISETP.GE.AND P1, PT, R200, UR10, PT ;  /* 0x0000000ac8007c0c */ /* 0x000fe2000bf26270 */
[----:B---3--:R-:W-:Y:S01]  /*35d0*/  IMAD R110, R110, R111, RZ ;  /* 0x0000006f6e6e7224 */ /* 0x008fe200078e02ff */
[----:B------:R-:W-:Y:S01]  /*35e0*/  PRMT R198, RZ, 0x7610, R198 ;  /* 0x00007610ffc67816 */ /* 0x000fe200000000c6 */
[----:B------:R-:W-:Y:S01]  /*35f0*/  IMAD.WIDE R2, R105, 0x2, R50 ;  /* 0x0000000269027825 */ /* 0x000fe200078e0232 */
[----:B------:R-:W-:Y:S01]  /*3600*/  PRMT R195, RZ, 0x7610, R195 ;  /* 0x00007610ffc37816 */ /* 0x000fe200000000c3 */
[----:B------:R-:W0:Y:S02]  /*3610*/  LDC R200, c[0x0][0x3a8] ;  /* 0x0000ea00ffc87b82 */ /* 0x000e240000000800 */
[----:B------:R-:W-:-:S04]  /*3620*/  IMAD.WIDE R110, R110, 0x2, R50 ;  /* 0x000000026e6e7825 */ /* 0x000fc800078e0232 */
[----:B-----5:R-:W-:Y:S01]  /*3630*/  IMAD R108, R108, R109, RZ ;  /* 0x0000006d6c6c7224 */ /* 0x020fe200078e02ff */
[----:B------:R3:W5:Y:S03]  /*3640*/  @!P3 LDG.E.U16 R201, desc[UR12][R110.64] ;  /* 0x0000000c6ec9b981 */ /* 0x000766000c1e1500 */
[----:B------:R-:W-:Y:S01]  /*3650*/  IMAD.WIDE R108, R108, 0x2, R50 ;  /* 0x000000026c6c7825 */ /* 0x000fe200078e0232 */
[----:B------:R-:W-:Y:S01]  /*3660*/  LOP3.LUT R105, R0, 0xe, RZ, 0xfc, !PT ;  /* 0x0000000e00697812 */ /* 0x000fe200078efcff */
[----:B------:R-:W2:Y:S01]  /*3670*/  @!P0 LDG.E.U16 R199, desc[UR12][R2.64] ;  /* 0x0000000c02c78981 */ /* 0x000ea2000c1e1500 */
[----:B------:R-:W-:Y:S02]  /*3680*/  ISETP.GE.AND P3, PT, R118, UR10, PT ;  /* 0x0000000a76007c0c */ /* 0x000fe4000bf66270 */
[----:B------:R-:W0:Y:S01]  /*3690*/  LDC R118, c[0x0][0x3a8] ;  /* 0x0000ea00ff767b82 */ /* 0x000e220000000800 */
[----:B------:R-:W2:Y:S01]  /*36a0*/  @!P1 LDG.E.U16 R121, desc[UR12][R108.64] ;  /* 0x0000000c6c799981 */ /* 0x000ea2000c1e1500 */
[----:B------:R-:W-:-:S03]  /*36b0*/  IMAD R105, R105, R116, RZ ;  /* 0x0000007469697224 */ /* 0x000fc600078e02ff */
[----:B------:R-:W2:Y:S01]  /*36c0*/  LDL R109, [R1+0x4] ;  /* 0x00000400016d7983 */ /* 0x000ea20000100800 */
[----:B------:R-:W-:Y:S01]  /*36d0*/  IMAD.WIDE R116, R105, 0x2, R50 ;  /* 0x0000000269747825 */ /* 0x000fe200078e0232 */
[----:B------:R-:W-:-:S04]  /*36e0*/  LOP3.LUT R105, R0, 0x10, RZ, 0xfc, !PT ;  /* 0x0000001000697812 */ /* 0x000fc800078efcff */
[----:B------:R-:W-:Y:S01]  /*36f0*/  ISETP.GE.AND P0, PT, R105, UR10, PT ;  /* 0x0000000a69007c0c */ /* 0x000fe2000bf06270 */
[----:B------:R-:W2:Y:S01]  /*3700*/  @!P4 LDG.E.U16 R198, desc[UR12][R116.64] ;  /* 0x0000000c74c6c981 */ /* 0x000ea2000c1e1500 */
[----:B------:R-:W-:-:S04]  /*3710*/  LOP3.LUT R105, R0, 0x18, RZ, 0xfc, !PT ;  /* 0x0000001800697812 */ /* 0x000fc800078efcff */
[----:B------:R-:W-:Y:S02]  /*3720*/  ISETP.GE.AND P4, PT, R105, UR10, PT ;  /* 0x0000000a69007c0c */ /* 0x000fe4000bf86270 */
[C---:B------:R-:W-:Y:S01]  /*3730*/  LOP3.LUT R105, R0.reuse, 0x10, RZ, 0xfc, !PT ;  /* 0x0000001000697812 */ /* 0x040fe200078efcff */
[----:B---3--:R-:W-:Y:S01]  /*3740*/  IMAD.WIDE R110, R119, 0x2, R50 ;  /* 0x00000002776e7825 */ /* 0x008fe200078e0232 */
[----:B------:R-:W-:-:S03]  /*3750*/  LOP3.LUT R119, R0, 0x1e, RZ, 0xfc, !PT ;  /* 0x0000001e00777812 */ /* 0x000fc600078efcff */
[----:B0-----:R-:W-:Y:S01]  /*3760*/  IMAD R105, R105, R118, RZ ;  /* 0x0000007669697224 */ /* 0x001fe200078e02ff */
[----:B------:R0:W3:Y:S01]  /*3770*/  @!P3 LDG.E.U16 R195, desc[UR12][R110.64] ;  /* 0x0000000c6ec3b981 */ /* 0x0000e2000c1e1500 */
[----:B------:R-:W1:Y:S01]  /*3780*/  LDC R118, c[0x0][0x3a8] ;  /* 0x0000ea00ff767b82 */ /* 0x000e620000000800 */
[----:B------:R-:W-:Y:S02]  /*3790*/  ISETP.GE.AND P2, PT, R119, UR10, PT ;  /* 0x0000000a77007c0c */ /* 0x000fe4000bf46270 */
[----:B------:R-:W-:Y:S01]  /*37a0*/  PRMT R194, RZ, 0x7610, R194 ;  /* 0x00007610ffc27816 */ /* 0x000fe200000000c2 */
[----:B0-----:R-:W-:-:S10]  /*37b0*/  IMAD.WIDE R110, R123, 0x2, R50 ;  /* 0x000000027b6e7825 */ /* 0x001fd400078e0232 */
[----:B------:R0:W2:Y:S01]  /*37c0*/  @!P2 LDG.E.U16 R194, desc[UR12][R110.64] ;  /* 0x0000000c6ec2a981 */ /* 0x0000a2000c1e1500 */
[----:B------:R-:W-:Y:S01]  /*37d0*/  IMAD.WIDE R2, R105, 0x2, R50 ;  /* 0x0000000269027825 */ /* 0x000fe200078e0232 */
[C---:B------:R-:W-:Y:S01]  /*37e0*/  LOP3.LUT R105, R0.reuse, 0x18, RZ, 0xfc, !PT ;  /* 0x0000001800697812 */ /* 0x040fe200078efcff */
[----:B0-----:R-:W0:Y:S04]  /*37f0*/  LDC R111, c[0x0][0x3a8] ;  /* 0x0000ea00ff6f7b82 */ /* 0x001e280000000800 */
[----:B-1----:R-:W-:Y:S01]  /*3800*/  IMAD R105, R105, R118, RZ ;  /* 0x0000007669697224 */ /* 0x002fe200078e02ff */
[C---:B------:R-:W-:Y:S02]  /*3810*/  LOP3.LUT R118, R0.reuse, 0x20, RZ, 0xfc, !PT ;  /* 0x0000002000767812 */ /* 0x040fe400078efcff */
[----:B------:R-:W-:-:S02]  /*3820*/  LOP3.LUT R119, R0, 0x20, RZ, 0xfc, !PT ;  /* 0x0000002000777812 */ /* 0x000fc400078efcff */
[----:B------:R-:W-:Y:S01]  /*3830*/  ISETP.GE.AND P3, PT, R118, UR10, PT ;  /* 0x0000000a76007c0c */ /* 0x000fe2000bf66270 */
[----:B------:R-:W-:Y:S01]  /*3840*/  IMAD.WIDE R116, R105, 0x2, R50 ;  /* 0x0000000269747825 */ /* 0x000fe200078e0232 */
[----:B------:R-:W-:Y:S01]  /*3850*/  PRMT R181, RZ, 0x7610, R181 ;  /* 0x00007610ffb57816 */ /* 0x000fe200000000b5 */
[----:B------:R-:W1:Y:S01]  /*3860*/  LDC R118, c[0x0][0x3a8] ;  /* 0x0000ea00ff767b82 */ /* 0x000e620000000800 */
[C---:B------:R-:W-:Y:S01]  /*3870*/  LOP3.LUT R123, R0.reuse, 0x28, RZ, 0xfc, !PT ;  /* 0x00000028007b7812 */ /* 0x040fe200078efcff */
[----:B------:R-:W-:Y:S01]  /*3880*/  IMAD R119, R119, R122, RZ ;  /* 0x0000007a77777224 */ /* 0x000fe200078e02ff */
[----:B------:R-:W-:Y:S02]  /*3890*/  LOP3.LUT R110, R0, 0x28, RZ, 0xfc, !PT ;  /* 0x00000028006e7812 */ /* 0x000fe400078efcff */
[----:B------:R4:W2:Y:S01]  /*38a0*/  @!P4 LDG.E.U16 R181, desc[UR12][R116.64] ;  /* 0x0000000c74b5c981 */ /* 0x0008a2000c1e1500 */
[----:B------:R-:W-:Y:S02]  /*38b0*/  PRMT R107, RZ, 0x7610, R107 ;  /* 0x00007610ff6b7816 */ /* 0x000fe4000000006b */
[----:B------:R-:W-:Y:S01]  /*38c0*/  ISETP.GE.AND P2, PT, R123, UR10, PT ;  /* 0x0000000a7b007c0c */ /* 0x000fe2000bf46270 */
[----:B----4-:R-:W-:-:S04]  /*38d0*/  IMAD.WIDE R116, R119, 0x2, R50 ;  /* 0x0000000277747825 */ /* 0x010fc800078e0232 */
[----:B0-----:R-:W-:Y:S01]  /*38e0*/  IMAD R110, R110, R111, RZ ;  /* 0x0000006f6e6e7224 */ /* 0x001fe200078e02ff */
[----:B------:R0:W4:Y:S01]  /*38f0*/  @!P3 LDG.E.U16 R107, desc[UR12][R116.64] ;  /* 0x0000000c746bb981 */ /* 0x000122000c1e1500 */
[----:B------:R-:W-:Y:S02]  /*3900*/  LOP3.LUT R133, R0, 0x32, RZ, 0xfc, !PT ;  /* 0x0000003200857812 */ /* 0x000fe400078efcff */
[----:B------:R-:W-:Y:S01]  /*3910*/  IMAD.WIDE R110, R110, 0x2, R50 ;  /* 0x000000026e6e7825 */ /* 0x000fe200078e0232 */
[----:B0-----:R-:W-:-:S06]  /*3920*/  PRMT R116, RZ, 0x7610, R116 ;  /* 0x00007610ff747816 */ /* 0x001fcc0000000074 */
[----:B------:R0:W2:Y:S01]  /*3930*/  @!P2 LDG.E.U16 R116, desc[UR12][R110.64] ;  /* 0x0000000c6e74a981 */ /* 0x0000a2000c1e1500 */
[----:B------:R-:W-:Y:S02]  /*3940*/  ISETP.GE.AND P2, PT, R133, UR10, PT ;  /* 0x0000000a85007c0c */ /* 0x000fe4000bf46270 */
[----:B------:R-:W-:-:S05]  /*3950*/  LOP3.LUT R133, R0, 0x34, RZ, 0xfc, !PT ;  /* 0x0000003400857812 */ /* 0x000fca00078efcff */
[----:B------:R-:W-:Y:S02]  /*3960*/  IMAD R133, R133, R200, RZ ;  /* 0x000000c885857224 */ /* 0x000fe400078e02ff */
[----:B------:R-:W3:Y:S01]  /*3970*/  LDL R200, [R1+0x8] ;  /* 0x0000080001c87983 */ /* 0x000ee20000100800 */
[----:B------:R-:W-:Y:S01]  /*3980*/  PRMT R182, RZ, 0x7610, R182 ;  /* 0x00007610ffb67816 */ /* 0x000fe200000000b6 */
[----:B0-----:R-:W0:Y:S01]  /*3990*/  LDC R111, c[0x0][0x3a8] ;  /* 0x0000ea00ff6f7b82 */ /* 0x001e220000000800 */
[----:B------:R-:W-:-:S04]  /*39a0*/  LOP3.LUT R105, R0, 0x1a, RZ, 0xfc, !PT ;  /* 0x0000001a00697812 */ /* 0x000fc800078efcff */
[----:B------:R1:W3:Y:S01]  /*39b0*/  @!P0 LDG.E.U16 R182, desc[UR12][R2.64] ;  /* 0x0000000c02b68981 */ /* 0x0002e2000c1e1500 */
[----:B------:R-:W-:Y:S02]  /*39c0*/  ISETP.GE.AND P0, PT, R105, UR10, PT ;  /* 0x0000000a69007c0c */ /* 0x000fe4000bf06270 */
[----:B------:R-:W-:-:S04]  /*39d0*/  LOP3.LUT R105, R0, 0x22, RZ, 0xfc, !PT ;  /* 0x0000002200697812 */ /* 0x000fc800078efcff */
[----:B------:R-:W-:Y:S02]  /*39e0*/  ISETP.GE.AND P4, PT, R105, UR10, PT ;  /* 0x0000000a69007c0c */ /* 0x000fe4000bf86270 */
[----:B------:R-:W-:-:S05]  /*39f0*/  LOP3.LUT R105, R0, 0x1a, RZ, 0xfc, !PT ;  /* 0x0000001a00697812 */ /* 0x000fca00078efcff */
[----:B-1----:R-:W-:Y:S02]  /*3a00*/  IMAD R105, R105, R118, RZ ;  /* 0x0000007669697224 */ /* 0x002fe400078e02ff */
[----:B------:R-:W1:Y:S01]  /*3a10*/  LDC R118, c[0x0][0x3a8] ;  /* 0x0000ea00ff767b82 */ /* 0x000e620000000800 */
[C---:B------:R-:W-:Y:S01]  /*3a20*/  LOP3.LUT R122, R0.reuse, 0x2a, RZ, 0xfc, !PT ;  /* 0x0000002a007a7812 */ /* 0x040fe200078efcff */
[----:B------:R-:W-:Y:S01]  /*3a30*/  IMAD.WIDE R2, R105, 0x2, R50 ;  /* 0x0000000269027825 */ /* 0x000fe200078e0232 */
[----:B------:R-:W-:Y:S02]  /*3a40*/  LOP3.LUT R105, R0, 0x22, RZ, 0xfc, !PT ;  /* 0x0000002200697812 */ /* 0x000fe400078efcff */
[----:B------:R-:W-:-:S03]  /*3a50*/  ISETP.GE.AND P3, PT, R122, UR10, PT ;  /* 0x0000000a7a007c0c */ /* 0x000fc6000bf66270 */
[----:B------:R-:W0:Y:S01]  /*3a60*/  LDC R122, c[0x0][0x3a8] ;  /* 0x0000ea00ff7a7b82 */ /* 0x000e220000000800 */
[----:B------:R-:W-:Y:S02]  /*3a70*/  PRMT R134, RZ, 0x7610, R134 ;  /* 0x00007610ff867816 */ /* 0x000fe40000000086 */
[----:B------:R-:W-:-:S04]  /*3a80*/  PRMT R137, RZ, 0x7610, R137 ;  /* 0x00007610ff897816 */ /* 0x000fc80000000089 */
[----:B------:R-:W3:Y:S01]  /*3a90*/  @!P0 LDG.E.U16 R134, desc[UR12][R2.64] ;  /* 0x0000000c02868981 */ /* 0x000ee2000c1e1500 */
[----:B-1----:R-:W-:-:S04]  /*3aa0*/  IMAD R105, R105, R118, RZ ;  /* 0x0000007669697224 */ /* 0x002fc800078e02ff */
[----:B------:R-:W-:Y:S01]  /*3ab0*/  IMAD.WIDE R118, R105, 0x2, R50 ;  /* 0x0000000269767825 */ /* 0x000fe200078e0232 */
[----:B------:R-:W-:-:S04]  /*3ac0*/  LOP3.LUT R105, R0, 0x24, RZ, 0xfc, !PT ;  /* 0x0000002400697812 */ /* 0x000fc800078efcff */
[----:B------:R-:W-:Y:S01]  /*3ad0*/  ISETP.GE.AND P0, PT, R105, UR10, PT ;  /* 0x0000000a69007c0c */ /* 0x000fe2000bf06270 */
[----:B------:R1:W3:Y:S01]  /*3ae0*/  @!P4 LDG.E.U16 R137, desc[UR12][R118.64] ;  /* 0x0000000c7689c981 */ /* 0x0002e2000c1e1500 */
[----:B------:R-:W-:-:S04]  /*3af0*/  LOP3.LUT R105, R0, 0x2c, RZ, 0xfc, !PT ;  /* 0x0000002c00697812 */ /* 0x000fc800078efcff */
[----:B------:R-:W-:Y:S02]  /*3b00*/  ISETP.GE.AND P4, PT, R105, UR10, PT ;  /* 0x0000000a69007c0c */ /* 0x000fe4000bf86270 */
[----:B------:R-:W-:-:S05]  /*3b10*/  LOP3.LUT R105, R0, 0x24, RZ, 0xfc, !PT ;  /* 0x0000002400697812 */ /* 0x000fca00078efcff */
[----:B0-----:R-:W-:Y:S02]  /*3b20*/  IMAD R105, R105, R122, RZ ;  /* 0x0000007a69697224 */ /* 0x001fe400078e02ff */
[----:B------:R-:W0:Y:S01]  /*3b30*/  LDC R122, c[0x0][0x3a8] ;  /* 0x0000ea00ff7a7b82 */ /* 0x000e220000000800 */
[----:B------:R-:W-:Y:S02]  /*3b40*/  LOP3.LUT R123, R0, 0x2a, RZ, 0xfc, !PT ;  /* 0x0000002a007b7812 */ /* 0x000fe400078efcff */
[----:B------:R-:W-:-:S03]  /*3b50*/  PRMT R149, RZ, 0x7610, R149 ;  /* 0x00007610ff957816 */ /* 0x000fc60000000095 */
[----:B------:R-:W-:Y:S01]  /*3b60*/  IMAD R123, R123, R132, RZ ;  /* 0x000000847b7b7224 */ /* 0x000fe200078e02ff */
[----:B------:R-:W-:-:S03]  /*3b70*/  LOP3.LUT R132, R0, 0x34, RZ, 0xfc, !PT ;  /* 0x0000003400847812 */ /* 0x000fc600078efcff */
[----:B-1----:R-:W-:-:S04]  /*3b80*/  IMAD.WIDE R118, R123, 0x2, R50 ;  /* 0x000000027b767825 */ /* 0x002fc800078e0232 */
[----:B------:R-:W-:Y:S01]  /*3b90*/  IMAD.WIDE R2, R105, 0x2, R50 ;  /* 0x0000000269027825 */ /* 0x000fe200078e0232 */
[----:B------:R-:W3:Y:S01]  /*3ba0*/  @!P3 LDG.E.U16 R149, desc[UR12][R118.64] ;  /* 0x0000000c7695b981 */ /* 0x000ee2000c1e1500 */
[----:B------:R-:W-:Y:S02]  /*3bb0*/  LOP3.LUT R105, R0, 0x2c, RZ, 0xfc, !PT ;  /* 0x0000002c00697812 */ /* 0x000fe400078efcff */
[----:B------:R-:W-:Y:S02]  /*3bc0*/  ISETP.GE.AND P3, PT, R132, UR10, PT ;  /* 0x0000000a84007c0c */ /* 0x000fe4000bf66270 */
[----:B------:R-:W1:Y:S01]  /*3bd0*/  LDC R132, c[0x0][0x3a8] ;  /* 0x0000ea00ff847b82 */ /* 0x000e620000000800 */
[----:B------:R-:W-:Y:S01]  /*3be0*/  PRMT R204, RZ, 0x7610, R204 ;  /* 0x00007610ffcc7816 */ /* 0x000fe200000000cc */
[----:B0-----:R-:W-:Y:S01]  /*3bf0*/  IMAD R105, R105, R122, RZ ;  /* 0x0000007a69697224 */ /* 0x001fe200078e02ff */
[----:B------:R-:W-:-:S04]  /*3c00*/  PRMT R205, RZ, 0x7610, R205 ;  /* 0x00007610ffcd7816 */ /* 0x000fc800000000cd */
[----:B------:R0:W4:Y:S01]  /*3c10*/  @!P0 LDG.E.U16 R204, desc[UR12][R2.64] ;  /* 0x0000000c02cc8981 */ /* 0x000122000c1e1500 */
[----:B------:R-:W-:Y:S01]  /*3c20*/  IMAD.WIDE R122, R105, 0x2, R50 ;  /* 0x00000002697a7825 */ /* 0x000fe200078e0232 */
[----:B------:R-:W-:-:S04]  /*3c30*/  LOP3.LUT R105, R0, 0x2e, RZ, 0xfc, !PT ;  /* 0x0000002e00697812 */ /* 0x000fc800078efcff */
[----:B------:R-:W-:Y:S01]  /*3c40*/  ISETP.GE.AND P0, PT, R105, UR10, PT ;  /* 0x0000000a69007c0c */ /* 0x000fe2000bf06270 */
[----:B------:R0:W4:Y:S01]  /*3c50*/  @!P4 LDG.E.U16 R205, desc[UR12][R122.64] ;  /* 0x0000000c7acdc981 */ /* 0x000122000c1e1500 */
[----:B------:R-:W-:-:S04]  /*3c60*/  LOP3.LUT R105, R0, 0x36, RZ, 0xfc, !PT ;  /* 0x0000003600697812 */ /* 0x000fc800078efcff */
[----:B------:R-:W-:Y:S02]  /*3c70*/  ISETP.GE.AND P4, PT, R105, UR10, PT ;  /* 0x0000000a69007c0c */ /* 0x000fe4000bf86270 */
[----:B------:R-:W-:-:S05]  /*3c80*/  LOP3.LUT R105, R0, 0x2e, RZ, 0xfc, !PT ;  /* 0x0000002e00697812 */ /* 0x000fca00078efcff */
[----:B-1----:R-:W-:Y:S02]  /*3c90*/  IMAD R105, R105, R132, RZ ;  /* 0x0000008469697224 */ /* 0x002fe400078e02ff */
[----:B------:R-:W1:Y:S02]  /*3ca0*/  LDC R132, c[0x0][0x3a8] ;  /* 0x0000ea00ff847b82 */ /* 0x000e640000000800 */
[----:B0-----:R-:W-:Y:S01]  /*3cb0*/  IMAD.WIDE R2, R105, 0x2, R50 ;  /* 0x0000000269027825 */ /* 0x001fe200078e0232 */
[C---:B------:R-:W-:Y:S02]  /*3cc0*/  LOP3.LUT R105, R0.reuse, 0x36, RZ, 0xfc, !PT ;  /* 0x0000003600697812 */ /* 0x040fe400078efcff */
[----:B------:R-:W-:Y:S01]  /*3cd0*/  PRMT R190, RZ, 0x7610, R190 ;  /* 0x00007610ffbe7816 */ /* 0x000fe200000000be */
[----:B------:R-:W-:Y:S01]  /*3ce0*/  IMAD.WIDE R118, R133, 0x2, R50 ;  /* 0x0000000285767825 */ /* 0x000fe200078e0232 */
[C---:B------:R-:W-:Y:S02]  /*3cf0*/  LOP3.LUT R110, R0.reuse, 0x32, RZ, 0xfc, !PT ;  /* 0x00000032006e7812 */ /* 0x040fe400078efcff */
[----:B------:R-:W-:-:S03]  /*3d00*/  LOP3.LUT R133, R0, 0x3c, RZ, 0xfc, !PT ;  /* 0x0000003c00857812 */ /* 0x000fc600078efcff */
[----:B------:R-:W-:Y:S02]  /*3d10*/  IMAD R110, R110, R111, RZ ;  /* 0x0000006f6e6e7224 */ /* 0x000fe400078e02ff */
[----:B-1----:R-:W-:Y:S01]  /*3d20*/  IMAD R105, R105, R132, RZ ;  /* 0x0000008469697224 */ /* 0x002fe200078e02ff */
[----:B------:R-:W-:-:S03]  /*3d30*/  LOP3.LUT R132, R0, 0x3e, RZ, 0xfc, !PT ;  /* 0x0000003e00847812 */ /* 0x000fc600078efcff */
[--C-:B------:R-:W-:Y:S01]  /*3d40*/  IMAD.WIDE R122, R105, 0x2, R50.reuse ;  /* 0x00000002697a7825 */ /* 0x100fe200078e0232 */
[----:B------:R-:W-:Y:S02]  /*3d50*/  ISETP.GE.AND P5, PT, R132, UR10, PT ;  /* 0x0000000a84007c0c */ /* 0x000fe4000bfa6270 */
[----:B------:R-:W0:Y:S02]  /*3d60*/  LDC R132, c[0x0][0x3a8] ;  /* 0x0000ea00ff847b82 */ /* 0x000e240000000800 */
[----:B------:R1:W4:Y:S01]  /*3d70*/  @!P4 LDG.E.U16 R190, desc[UR12][R122.64] ;  /* 0x0000000c7abec981 */ /* 0x000322000c1e1500 */
[----:B------:R-:W-:Y:S01]  /*3d80*/  ISETP.GE.AND P4, PT, R133, UR10, PT ;  /* 0x0000000a85007c0c */ /* 0x000fe2000bf86270 */
[----:B------:R-:W-:Y:S01]  /*3d90*/  IMAD.WIDE R110, R110, 0x2, R50 ;  /* 0x000000026e6e7825 */ /* 0x000fe200078e0232 */
[----:B------:R-:W-:-:S03]  /*3da0*/  PRMT R180, RZ, 0x7610, R180 ;  /* 0x00007610ffb47816 */ /* 0x000fc600000000b4 */
[----:B------:R-:W5:Y:S01]  /*3db0*/  LDC R133, c[0x0][0x3a8] ;  /* 0x0000ea00ff857b82 */ /* 0x000f620000000800 */
[C---:B------:R-:W-:Y:S02]  /*3dc0*/  LOP3.LUT R105, R0.reuse, 0x38, RZ, 0xfc, !PT ;  /* 0x0000003800697812 */ /* 0x040fe400078efcff */
[----:B------:R-:W4:Y:S02]  /*3dd0*/  @!P2 LDG.E.U16 R180, desc[UR12][R110.64] ;  /* 0x0000000c6eb4a981 */ /* 0x000f24000c1e1500 */
[----:B------:R-:W-:Y:S02]  /*3de0*/  ISETP.GE.AND P2, PT, R105, UR10, PT ;  /* 0x0000000a69007c0c */ /* 0x000fe4000bf46270 */
[----:B------:R-:W-:Y:S01]  /*3df0*/  LOP3.LUT R105, R0, 0x40, RZ, 0xfc, !PT ;  /* 0x0000004000697812 */ /* 0x000fe200078efcff */
[----:B-1----:R-:W1:Y:S01]  /*3e00*/  LDC R122, c[0x0][0x3a8] ;  /* 0x0000ea00ff7a7b82 */ /* 0x002e620000000800 */
[----:B------:R-:W-:Y:S02]  /*3e10*/  PRMT R192, RZ, 0x7610, R192 ;  /* 0x00007610ffc07816 */ /* 0x000fe400000000c0 */
[----:B------:R-:W-:-:S02]  /*3e20*/  ISETP.GE.AND P1, PT, R105, UR10, PT ;  /* 0x0000000a69007c0c */ /* 0x000fc4000bf26270 */
[C---:B------:R-:W-:Y:S02]  /*3e30*/  LOP3.LUT R105, R0.reuse, 0x38, RZ, 0xfc, !PT ;  /* 0x0000003800697812 */ /* 0x040fe400078efcff */
[----:B------:R-:W-:Y:S01]  /*3e40*/  PRMT R206, RZ, 0x7610, R206 ;  /* 0x00007610ffce7816 */ /* 0x000fe200000000ce */
[----:B------:R0:W4:Y:S02]  /*3e50*/  @!P0 LDG.E.U16 R192, desc[UR12][R2.64] ;  /* 0x0000000c02c08981 */ /* 0x000124000c1e1500 */
[----:B0-----:R-:W-:Y:S01]  /*3e60*/  IMAD R105, R105, R132, RZ ;  /* 0x0000008469697224 */ /* 0x001fe200078e02ff */
[C---:B------:R-:W-:Y:S02]  /*3e70*/  LOP3.LUT R132, R0.reuse, 0x3e, RZ, 0xfc, !PT ;  /* 0x0000003e00847812 */ /* 0x040fe400078efcff */
[----:B------:R0:W4:Y:S01]  /*3e80*/  @!P3 LDG.E.U16 R206, desc[UR12][R118.64] ;  /* 0x0000000c76ceb981 */ /* 0x000122000c1e1500 */
[----:B------:R-:W-:Y:S02]  /*3e90*/  LOP3.LUT R3, R0, 0x3a, RZ, 0xfc, !PT ;  /* 0x0000003a00037812 */ /* 0x000fe400078efcff */
[----:B-----5:R-:W-:-:S02]  /*3ea0*/  IMAD R132, R132, R133, RZ ;  /* 0x0000008584847224 */ /* 0x020fc400078e02ff */
[----:B------:R-:W-:Y:S01]  /*3eb0*/  ISETP.GE.AND P3, PT, R3, UR10, PT ;  /* 0x0000000a03007c0c */ /* 0x000fe2000bf66270 */
[----:B------:R-:W-:Y:S01]  /*3ec0*/  IMAD.WIDE R2, R105, 0x2, R50 ;  /* 0x0000000269027825 */ /* 0x000fe200078e0232 */
[----:B------:R-:W-:-:S04]  /*3ed0*/  LOP3.LUT R105, R0, 0x42, RZ, 0xfc, !PT ;  /* 0x0000004200697812 */ /* 0x000fc800078efcff */
[----:B------:R-:W-:Y:S01]  /*3ee0*/  ISETP.GE.AND P0, PT, R105, UR10, PT ;  /* 0x0000000a69007c0c */ /* 0x000fe2000bf06270 */
[----:B0-----:R-:W-:Y:S01]  /*3ef0*/  IMAD.WIDE R118, R132, 0x2, R50 ;  /* 0x0000000284767825 */ /* 0x001fe200078e0232 */
[----:B------:R-:W-:Y:S01]  /*3f00*/  LOP3.LUT R105, R0, 0x40, RZ, 0xfc, !PT ;  /* 0x0000004000697812 */ /* 0x000fe200078efcff */
[----:B------:R-:W0:Y:S01]  /*3f10*/  LDC R132, c[0x0][0x3a8] ;  /* 0x0000ea00ff847b82 */ /* 0x000e220000000800 */
[----:B------:R-:W-:Y:S02]  /*3f20*/  PRMT R106, RZ, 0x7610, R106 ;  /* 0x00007610ff6a7816 */ /* 0x000fe4000000006a */
[----:B------:R-:W-:Y:S01]  /*3f30*/  PRMT R142, RZ, 0x7610, R142 ;  /* 0x00007610ff8e7816 */ /* 0x000fe2000000008e */
[----:B--2---:R-:W-:-:S04]  /*3f40*/  IMAD.WIDE R108, R109, 0x2, R50 ;  /* 0x000000026d6c7825 */ /* 0x004fc800078e0232 */
[----:B-1----:R-:W-:Y:S01]  /*3f50*/  IMAD R105, R105, R122, RZ ;  /* 0x0000007a69697224 */ /* 0x002fe200078e02ff */
[----:B------:R-:W-:Y:S01]  /*3f60*/  LOP3.LUT R122, R0, 0x46, RZ, 0xfc, !PT ;  /* 0x00000046007a7812 */ /* 0x000fe200078efcff */
[----:B------:R-:W2:Y:S01]  /*3f70*/  @!P3 LDG.E.U16 R106, desc[UR12][R108.64] ;  /* 0x0000000c6c6ab981 */ /* 0x000ea2000c1e1500 */
[----:B------:R-:W-:Y:S02]  /*3f80*/  PRMT R130, RZ, 0x7610, R130 ;  /* 0x00007610ff827816 */ /* 0x000fe40000000082 */
[----:B------:R-:W-:Y:S01]  /*3f90*/  ISETP.GE.AND P3, PT, R122, UR10, PT ;  /* 0x0000000a7a007c0c */ /* 0x000fe2000bf66270 */
[----:B------:R1:W5:Y:S01]  /*3fa0*/  @!P5 LDG.E.U16 R142, desc[UR12][R118.64] ;  /* 0x0000000c768ed981 */ /* 0x000362000c1e1500 */
[----:B------:R-:W0:Y:S03]  /*3fb0*/  LDC R122, c[0x0][0x3a8] ;  /* 0x0000ea00ff7a7b82 */ /* 0x000e260000000800 */
[----:B------:R1:W2:Y:S05]  /*3fc0*/  @!P2 LDG.E.U16 R130, desc[UR12][R2.64] ;  /* 0x0000000c0282a981 */ /* 0x0002aa000c1e1500 */
[----:B-1----:R-:W1:Y:S01]  /*3fd0*/  LDC R119, c[0x0][0x3a8] ;  /* 0x0000ea00ff777b82 */ /* 0x002e620000000800 */
[----:B------:R-:W-:Y:S01]  /*3fe0*/  IMAD.WIDE R2, R105, 0x2, R50 ;  /* 0x0000000269027825 */ /* 0x000fe200078e0232 */
[----:B------:R-:W-:-:S02]  /*3ff0*/  LOP3.LUT R105, R0, 0x42, RZ, 0xfc, !PT ;  /* 0x0000004200697812 */ /* 0x000fc400078efcff */
[----:B------:R-:W-:-:S03]  /*4000*/  PRMT R135, RZ, 0x7610, R135 ;  /* 0x00007610ff877816 */ /* 0x000fc60000000087 */
[----:B0-----:R-:W-:Y:S01]  /*4010*/  IMAD R105, R105, R132, RZ ;  /* 0x0000008469697224 */ /* 0x001fe200078e02ff */
[C---:B------:R-:W-:Y:S01]  /*4020*/  LOP3.LUT R118, R0.reuse, 0x44, RZ, 0xfc, !PT ;  /* 0x0000004400767812 */ /* 0x040fe200078efcff */
[----:B------:R-:W0:Y:S01]  /*4030*/  LDC R132, c[0x0][0x3a8] ;  /* 0x0000ea00ff847b82 */ /* 0x000e220000000800 */
[----:B------:R1:W2:Y:S01]  /*4040*/  @!P1 LDG.E.U16 R135, desc[UR12][R2.64] ;  /* 0x0000000c02879981 */ /* 0x0002a2000c1e1500 */
[----:B------:R-:W-:Y:S01]  /*4050*/  IMAD.WIDE R108, R105, 0x2, R50 ;  /* 0x00000002696c7825 */ /* 0x000fe200078e0232 */
[----:B------:R-:W-:-:S04]  /*4060*/  LOP3.LUT R105, R0, 0x48, RZ, 0xfc, !PT ;  /* 0x0000004800697812 */ /* 0x000fc800078efcff */
[C---:B------:R-:W-:Y:S01]  /*4070*/  ISETP.GE.AND P1, PT, R105.reuse, UR10, PT ;  /* 0x0000000a69007c0c */ /* 0x040fe2000bf26270 */
[----:B------:R-:W-:Y:S01]  /*4080*/  IMAD R105, R105, R122, RZ ;  /* 0x0000007a69697224 */ /* 0x000fe200078e02ff */
[----:B------:R-:W-:Y:S01]  /*4090*/  LOP3.LUT R123, R0, 0x44, RZ, 0xfc, !PT ;  /* 0x00000044007b7812 */ /* 0x000fe200078efcff */
[----:B------:R-:W0:Y:S01]  /*40a0*/  LDC R122, c[0x0][0x3a8] ;  /* 0x0000ea00ff7a7b82 */ /* 0x000e220000000800 */
[----:B-1----:R-:W-:-:S04]  /*40b0*/  IMAD R118, R118, R119, RZ ;  /* 0x0000007776767224 */ /* 0x002fc800078e02ff */
[----:B------:R-:W-:-:S04]  /*40c0*/  IMAD.WIDE R2, R118, 0x2, R50 ;  /* 0x0000000276027825 */ /* 0x000fc800078e0232 */
[----:B------:R-:W-:Y:S02]  /*40d0*/  IMAD.WIDE R118, R105, 0x2, R50 ;  /* 0x0000000269767825 */ /* 0x000fe400078e0232 */
[----:B------:R-:W1:Y:S01]  /*40e0*/  LDC R105, c[0x0][0x3a8] ;  /* 0x0000ea00ff697b82 */ /* 0x000e620000000800 */
[----:B------:R-:W-:Y:S02]  /*40f0*/  ISETP.GE.AND P2, PT, R123, UR10, PT ;  /* 0x0000000a7b007c0c */ /* 0x000fe4000bf46270 */
[----:B------:R-:W-:-:S11]  /*4100*/  PRMT R214, RZ, 0x7610, R214 ;  /* 0x00007610ffd67816 */ /* 0x000fd600000000d6 */
[----:B------:R0:W2:Y:S01]  /*4110*/  @!P2 LDG.E.U16 R214, desc[UR12][R2.64] ;  /* 0x0000000c02d6a981 */ /* 0x0000a2000c1e1500 */
[----:B-1----:R-:W-:-:S04]  /*4120*/  IMAD R105, R252, R105, RZ ;  /* 0x00000069fc697224 */ /* 0x002fc800078e02ff */
[----:B0-----:R-:W-:Y:S02]  /*4130*/  IMAD.WIDE R2, R105, 0x2, R50 ;  /* 0x0000000269027825 */ /* 0x001fe400078e0232 */
[----:B------:R-:W0:Y:S01]  /*4140*/  LDC R105, c[0x0][0x3a8] ;  /* 0x0000ea00ff697b82 */ /* 0x000e220000000800 */
[----:B------:R-:W-:Y:S02]  /*4150*/  PRMT R215, RZ, 0x7610, R215 ;  /* 0x00007610ffd77816 */ /* 0x000fe400000000d7 */
[----:B------:R-:W-:Y:S02]  /*4160*/  LOP3.LUT R123, R0, 0x46, RZ, 0xfc, !PT ;  /* 0x00000046007b7812 */ /* 0x000fe400078efcff */
[----:B------:R-:W-:Y:S01]  /*4170*/  PRMT R216, RZ, 0x7610, R216 ;  /* 0x00007610ffd87816 */ /* 0x000fe200000000d8 */
[----:B------:R-:W-:Y:S02]  /*4180*/  IMAD R122, R251, R122, RZ ;  /* 0x0000007afb7a7224 */ /* 0x000fe400078e02ff */
[----:B---3--:R-:W-:-:S03]  /*4190*/  IMAD.WIDE R110, R200, 0x2, R50 ;  /* 0x00000002c86e7825 */ /* 0x008fc600078e0232 */
[----:B------:R-:W3:Y:S01]  /*41a0*/  @!P0 LDG.E.U16 R216, desc[UR12][R108.64] ;  /* 0x0000000c6cd88981 */ /* 0x000ee2000c1e1500 */
[----:B------:R-:W-:Y:S01]  /*41b0*/  PRMT R148, RZ, 0x7610, R148 ;  /* 0x00007610ff947816 */ /* 0x000fe20000000094 */
[----:B------:R-:W1:Y:S02]  /*41c0*/  LDC R200, c[0x0][0x3a8] ;  /* 0x0000ea00ffc87b82 */ /* 0x000e640000000800 */
[----:B------:R0:W2:Y:S01]  /*41d0*/  @!P4 LDG.E.U16 R215, desc[UR12][R110.64] ;  /* 0x0000000c6ed7c981 */ /* 0x0000a2000c1e1500 */
[----:B------:R-:W-:Y:S02]  /*41e0*/  IMAD R123, R123, R132, RZ ;  /* 0x000000847b7b7224 */ /* 0x000fe400078e02ff */
[----:B0-----:R-:W-:Y:S01]  /*41f0*/  IMAD R105, R250, R105, RZ ;  /* 0x00000069fa697224 */ /* 0x001fe200078e02ff */
[----:B------:R-:W-:Y:S01]  /*4200*/  PRMT R111, RZ, 0x7610, R111 ;  /* 0x00007610ff6f7816 */ /* 0x000fe2000000006f */
[--C-:B------:R-:W-:Y:S01]  /*4210*/  IMAD.WIDE R108, R123, 0x2, R50.reuse ;  /* 0x000000027b6c7825 */ /* 0x100fe200078e0232 */
[----:B------:R-:W-:Y:S01]  /*4220*/  ISETP.GE.AND P0, PT, R252, UR10, PT ;  /* 0x0000000afc007c0c */ /* 0x000fe2000bf06270 */
[----:B------:R-:W0:Y:S03]  /*4230*/  LDC R132, c[0x0][0x3a8] ;  /* 0x0000ea00ff847b82 */ /* 0x000e260000000800 */
[----:B------:R1:W2:Y:S04]  /*4240*/  @!P1 LDG.E.U16 R111, desc[UR12][R118.64] ;  /* 0x0000000c766f9981 */ /* 0x0002a8000c1e1500 */
[----:B------:R1:W2:Y:S02]  /*4250*/  @!P3 LDG.E.U16 R148, desc[UR12][R108.64] ;  /* 0x0000000c6c94b981 */ /* 0x0002a4000c1e1500 */
[----:B-1----:R-:W-:-:S04]  /*4260*/  IMAD.WIDE R118, R122, 0x2, R50 ;  /* 0x000000027a767825 */ /* 0x002fc800078e0232 */
[----:B------:R-:W-:Y:S02]  /*4270*/  IMAD.WIDE R122, R105, 0x2, R50 ;  /* 0x00000002697a7825 */ /* 0x000fe400078e0232 */
[----:B------:R-:W1:Y:S01]  /*4280*/  LDC R105, c[0x0][0x3a8] ;  /* 0x0000ea00ff697b82 */ /* 0x000e620000000800 */
[----:B------:R-:W-:-:S06]  /*4290*/  PRMT R108, RZ, 0x7610, R108 ;  /* 0x00007610ff6c7816 */ /* 0x000fcc000000006c */
[----:B------:R0:W2:Y:S01]  /*42a0*/  @!P0 LDG.E.U16 R108, desc[UR12][R2.64] ;  /* 0x0000000c026c8981 */ /* 0x0000a2000c1e1500 */
[----:B-1----:R-:W-:-:S04]  /*42b0*/  IMAD R105, R249, R105, RZ ;  /* 0x00000069f9697224 */ /* 0x002fc800078e02ff */
[----:B0-----:R-:W-:Y:S02]  /*42c0*/  IMAD.WIDE R2, R105, 0x2, R50 ;  /* 0x0000000269027825 */ /* 0x001fe400078e0232 */
[----:B------:R-:W0:Y:S01]  /*42d0*/  LDC R105, c[0x0][0x3a8] ;  /* 0x0000ea00ff697b82 */ /* 0x000e220000000800 */
[----:B------:R-:W-:Y:S02]  /*42e0*/  ISETP.GE.AND P2, PT, R250, UR10, PT ;  /* 0x0000000afa007c0c */ /* 0x000fe4000bf46270 */
[----:B------:R-:W-:-:S11]  /*42f0*/  PRMT R141, RZ, 0x7610, R141 ;  /* 0x00007610ff8d7816 */ /* 0x000fd6000000008d */
[----:B------:R1:W2:Y:S01]  /*4300*/  @!P2 LDG.E.U16 R141, desc[UR12][R122.64] ;  /* 0x0000000c7a8da981 */ /* 0x0002a2000c1e1500 */
[----:B0-----:R-:W-:-:S04]  /*4310*/  IMAD R105, R247, R105, RZ ;  /* 0x00000069f7697224 */ /* 0x001fc800078e02ff */
[----:B-1----:R-:W-:Y:S02]  /*4320*/  IMAD.WIDE R122, R105, 0x2, R50 ;  /* 0x00000002697a7825 */ /* 0x002fe400078e0232 */
[----:B------:R-:W0:Y:S01]  /*4330*/  LDC R105, c[0x0][0x3a8] ;  /* 0x0000ea00ff697b82 */ /* 0x000e220000000800 */
[----:B------:R-:W-:Y:S02]  /*4340*/  ISETP.GE.AND P4, PT, R251, UR10, PT ;  /* 0x0000000afb007c0c */ /* 0x000fe4000bf86270 */
[----:B------:R-:W-:Y:S02]  /*4350*/  ISETP.GE.AND P1, PT, R249, UR10, PT ;  /* 0x0000000af9007c0c */ /* 0x000fe4000bf26270 */
[----:B------:R-:W-:Y:S01]  /*4360*/  PRMT R213, RZ, 0x7610, R213 ;  /* 0x00007610ffd57816 */ /* 0x000fe200000000d5 */
[----:B------:R-:W-:Y:S01]  /*4370*/  IMAD R132, R248, R132, RZ ;  /* 0x00000084f8847224 */ /* 0x000fe200078e02ff */
[----:B------:R-:W-:-:S07]  /*4380*/  PRMT R110, RZ, 0x7610, R110 ;  /* 0x00007610ff6e7816 */ /* 0x000fce000000006e */
[----:B------:R1:W2:Y:S04]  /*4390*/  @!P4 LDG.E.U16 R213, desc[UR12][R118.64] ;  /* 0x0000000c76d5c981 */ /* 0x0002a8000c1e1500 */
[----:B------:R0:W2:Y:S02]  /*43a0*/  @!P1 LDG.E.U16 R110, desc[UR12][R2.64] ;  /* 0x0000000c026e9981 */ /* 0x0000a4000c1e1500 */
[----:B0-----:R-:W-:Y:S02]  /*43b0*/  IMAD R105, R246, R105, RZ ;  /* 0x00000069f6697224 */ /* 0x001fe400078e02ff */
[--C-:B-1----:R-:W-:Y:S02]  /*43c0*/  IMAD.WIDE R118, R132, 0x2, R50.reuse ;  /* 0x0000000284767825 */ /* 0x102fe400078e0232 */
[----:B------:R-:W0:Y:S02]  /*43d0*/  LDC R132, c[0x0][0x3a8] ;  /* 0x0000ea00ff847b82 */ /* 0x000e240000000800 */
[----:B------:R-:W-:-:S06]  /*43e0*/  IMAD.WIDE R2, R105, 0x2, R50 ;  /* 0x0000000269027825 */ /* 0x000fcc00078e0232 */
[----:B------:R-:W1:Y:S01]  /*43f0*/  LDC R105, c[0x0][0x3a8] ;  /* 0x0000ea00ff697b82 */ /* 0x000e620000000800 */
[----:B------:R-:W-:Y:S02]  /*4400*/  ISETP.GE.AND P3, PT, R247, UR10, PT ;  /* 0x0000000af7007c0c */ /* 0x000fe4000bf66270 */
[----:B------:R-:W-:Y:S02]  /*4410*/  ISETP.GE.AND P2, PT, R246, UR10, PT ;  /* 0x0000000af6007c0c */ /* 0x000fe4000bf46270 */
[----:B------:R-:W-:Y:S02]  /*4420*/  PRMT R212, RZ, 0x7610, R212 ;  /* 0x00007610ffd47816 */ /* 0x000fe400000000d4 */
[----:B------:R-:W-:Y:S02]  /*4430*/  ISETP.GE.AND P4, PT, R244, UR10, PT ;  /* 0x0000000af4007c0c */ /* 0x000fe4000bf86270 */
[----:B------:R-:W-:Y:S02]  /*4440*/  PRMT R189, RZ, 0x7610, R189 ;  /* 0x00007610ffbd7816 */ /* 0x000fe400000000bd */
[----:B------:R-:W-:-:S03]  /*4450*/  PRMT R183, RZ, 0x7610, R183 ;  /* 0x00007610ffb77816 */ /* 0x000fc600000000b7 */
[----:B------:R0:W2:Y:S02]  /*4460*/  @!P3 LDG.E.U16 R212, desc[UR12][R122.64] ;  /* 0x0000000c7ad4b981 */ /* 0x0000a4000c1e1500 */
[----:B0-----:R-:W-:Y:S02]  /*4470*/  IMAD R132, R245, R132, RZ ;  /* 0x00000084f5847224 */ /* 0x001fe400078e02ff */
[----:B------:R0:W2:Y:S01]  /*4480*/  @!P2 LDG.E.U16 R189, desc[UR12][R2.64] ;  /* 0x0000000c02bda981 */ /* 0x0000a2000c1e1500 */
[----:B-1----:R-:W-:Y:S02]  /*4490*/  IMAD R105, R244, R105, RZ ;  /* 0x00000069f4697224 */ /* 0x002fe400078e02ff */
[--C-:B------:R-:W-:Y:S01]  /*44a0*/  IMAD.WIDE R122, R132, 0x2, R50.reuse ;  /* 0x00000002847a7825 */ /* 0x100fe200078e0232 */
[----:B0-----:R-:W0:Y:S03]  /*44b0*/  LDC R3, c[0x0][0x3a8] ;  /* 0x0000ea00ff037b82 */ /* 0x001e260000000800 */
[----:B------:R-:W-:Y:S01]  /*44c0*/  IMAD.WIDE R132, R105, 0x2, R50 ;  /* 0x0000000269847825 */ /* 0x000fe200078e0232 */
[----:B------:R-:W-:-:S02]  /*44d0*/  LOP3.LUT R105, R0, 0x64, RZ, 0xfc, !PT ;  /* 0x0000006400697812 */ /* 0x000fc400078efcff */
[----:B------:R-:W-:Y:S02]  /*44e0*/  ISETP.GE.AND P0, PT, R248, UR10, PT ;  /* 0x0000000af8007c0c */ /* 0x000fe4000bf06270 */
[----:B------:R-:W2:Y:S01]  /*44f0*/  @!P4 LDG.E.U16 R183, desc[UR12][R132.64] ;  /* 0x0000000c84b7c981 */ /* 0x000ea2000c1e1500 */
[----:B------:R-:W-:Y:S02]  /*4500*/  ISETP.GE.AND P4, PT, R105, UR10, PT ;  /* 0x0000000a69007c0c */ /* 0x000fe4000bf86270 */
[----:B------:R-:W1:Y:S01]  /*4510*/  LDC R105, c[0x0][0x3a8] ;  /* 0x0000ea00ff697b82 */ /* 0x000e620000000800 */
[----:B------:R-:W-:Y:S02]  /*4520*/  PRMT R191, RZ, 0x7610, R191 ;  /* 0x00007610ffbf7816 */ /* 0x000fe400000000bf */
[----:B------:R-:W-:-:S05]  /*4530*/  ISETP.GE.AND P1, PT, R245, UR10, PT ;  /* 0x0000000af5007c0c */ /* 0x000fca000bf26270 */
[----:B------:R0:W2:Y:S01]  /*4540*/  @!P0 LDG.E.U16 R191, desc[UR12][R118.64] ;  /* 0x0000000c76bf8981 */ /* 0x0000a2000c1e1500 */
[C---:B------:R-:W-:Y:S02]  /*4550*/  ISETP.GE.AND P0, PT, R243.reuse, UR10, PT ;  /* 0x0000000af3007c0c */ /* 0x040fe4000bf06270 */
[----:B------:R-:W-:Y:S01]  /*4560*/  PRMT R211, RZ, 0x7610, R211 ;  /* 0x00007610ffd37816 */ /* 0x000fe200000000d3 */
[----:B0-----:R-:W-:Y:S01]  /*4570*/  IMAD R3, R243, R3, RZ ;  /* 0x00000003f3037224 */ /* 0x001fe200078e02ff */
[----:B------:R-:W-:-:S03]  /*4580*/  PRMT R119, RZ, 0x7610, R119 ;  /* 0x00007610ff777816 */ /* 0x000fc60000000077 */
[----:B------:R-:W-:-:S03]  /*4590*/  IMAD.WIDE R2, R3, 0x2, R50 ;  /* 0x0000000203027825 */ /* 0x000fc600078e0232 */
[----:B------:R-:W2:Y:S01]  /*45a0*/  @!P1 LDG.E.U16 R119, desc[UR12][R122.64] ;  /* 0x0000000c7a779981 */ /* 0x000ea2000c1e1500 */
[C---:B------:R-:W-:Y:S01]  /*45b0*/  ISETP.GE.AND P1, PT, R241.reuse, UR10, PT ;  /* 0x0000000af1007c0c */ /* 0x040fe2000bf26270 */
[----:B-1----:R-:W-:Y:S01]  /*45c0*/  IMAD R105, R241, R105, RZ ;  /* 0x00000069f1697224 */ /* 0x002fe200078e02ff */
[----:B------:R-:W-:Y:S01]  /*45d0*/  PRMT R128, RZ, 0x7610, R128 ;  /* 0x00007610ff807816 */ /* 0x000fe20000000080 */
[----:B------:R0:W2:Y:S01]  /*45e0*/  @!P0 LDG.E.U16 R211, desc[UR12][R2.64] ;  /* 0x0000000c02d38981 */ /* 0x0000a2000c1e1500 */
[----:B------:R-:W-:Y:S01]  /*45f0*/  PRMT R210, RZ, 0x7610, R210 ;  /* 0x00007610ffd27816 */ /* 0x000fe200000000d2 */
[----:B0-----:R-:W-:Y:S01]  /*4600*/  IMAD.WIDE R2, R105, 0x2, R50 ;  /* 0x0000000269027825 */ /* 0x001fe200078e0232 */
[----:B------:R-:W-:-:S04]  /*4610*/  LOP3.LUT R105, R0, 0x66, RZ, 0xfc, !PT ;  /* 0x0000006600697812 */ /* 0x000fc800078efcff */
[----:B------:R-:W-:-:S03]  /*4620*/  ISETP.GE.AND P0, PT, R105, UR10, PT ;  /* 0x0000000a69007c0c */ /* 0x000fc6000bf06270 */
[----:B------:R0:W2:Y:S01]  /*4630*/  @!P1 LDG.E.U16 R128, desc[UR12][R2.64] ;  /* 0x0000000c02809981 */ /* 0x0000a2000c1e1500 */
[----:B------:R-:W-:Y:S02]  /*4640*/  LOP3.LUT R105, R0, 0x68, RZ, 0xfc, !PT ;  /* 0x0000006800697812 */ /* 0x000fe400078efcff */
[----:B------:R-:W-:Y:S01]  /*4650*/  PRMT R187, RZ, 0x7610, R187 ;  /* 0x00007610ffbb7816 */ /* 0x000fe200000000bb */
[----:B0-----:R-:W-:Y:S01]  /*4660*/  IMAD.WIDE R2, R225, 0x2, R50 ;  /* 0x00000002e1027825 */ /* 0x001fe200078e0232 */
[----:B------:R-:W-:-:S04]  /*4670*/  ISETP.GE.AND P1, PT, R105, UR10, PT ;  /* 0x0000000a69007c0c */ /* 0x000fc8000bf26270 */
[----:B------:R0:W2:Y:S01]  /*4680*/  @!P4 LDG.E.U16 R210, desc[UR12][R2.64] ;  /* 0x0000000c02d2c981 */ /* 0x0000a2000c1e1500 */
[----:B------:R-:W-:Y:S02]  /*4690*/  LOP3.LUT R105, R0, 0x6a, RZ, 0xfc, !PT ;  /* 0x0000006a00697812 */ /* 0x000fe400078efcff */
[----:B------:R-:W-:Y:S01]  /*46a0*/  PRMT R133, RZ, 0x7610, R133 ;  /* 0x00007610ff857816 */ /* 0x000fe20000000085 */
[----:B0-----:R-:W-:-:S05]  /*46b0*/  IMAD.WIDE R2, R226, 0x2, R50 ;  /* 0x00000002e2027825 */ /* 0x001fca00078e0232 */
[----:B------:R0:W2:Y:S01]  /*46c0*/  @!P0 LDG.E.U16 R187, desc[UR12][R2.64] ;  /* 0x0000000c02bb8981 */ /* 0x0000a2000c1e1500 */
[----:B------:R-:W-:Y:S02]  /*46d0*/  ISETP.GE.AND P0, PT, R105, UR10, PT ;  /* 0x0000000a69007c0c */ /* 0x000fe4000bf06270 */
[----:B------:R-:W-:Y:S01]  /*46e0*/  PRMT R131, RZ, 0x7610, R131 ;  /* 0x00007610ff837816 */ /* 0x000fe20000000083 */
[----:B0-----:R-:W-:-:S05]  /*46f0*/  IMAD.WIDE R2, R227, 0x2, R50 ;  /* 0x00000002e3027825 */ /* 0x001fca00078e0232 */
[----:B------:R0:W2:Y:S01]  /*4700*/  @!P1 LDG.E.U16 R133, desc[UR12][R2.64] ;  /* 0x0000000c02859981 */ /* 0x0000a2000c1e1500 */
[----:B------:R-:W-:Y:S02]  /*4710*/  IMAD R200, R242, R200, RZ ;  /* 0x000000c8f2c87224 */ /* 0x000fe400078e02ff */
[----:B0-----:R-:W-:-:S05]  /*4720*/  IMAD.WIDE R2, R228, 0x2, R50 ;  /* 0x00000002e4027825 */ /* 0x001fca00078e0232 */
[----:B------:R0:W2:Y:S01]  /*4730*/  @!P0 LDG.E.U16 R131, desc[UR12][R2.64] ;  /* 0x0000000c02838981 */ /* 0x0000a2000c1e1500 */
[----:B------:R-:W-:Y:S02]  /*4740*/  IMAD.WIDE R122, R200, 0x2, R50 ;  /* 0x00000002c87a7825 */ /* 0x000fe400078e0232 */
[----:B------:R-:W1:Y:S01]  /*4750*/  LDC R200, c[0x0][0x3a8] ;  /* 0x0000ea00ffc87b82 */ /* 0x000e620000000800 */
[----:B0-----:R-:W-:-:S04]  /*4760*/  LOP3.LUT R2, R0, 0x6c, RZ, 0xfc, !PT ;  /* 0x0000006c00027812 */ /* 0x001fc800078efcff */
[----:B------:R-:W-:Y:S02]  /*4770*/  ISETP.GE.AND P0, PT, R2, UR10, PT ;  /* 0x0000000a02007c0c */ /* 0x000fe4000bf06270 */
[----:B------:R-:W-:Y:S02]  /*4780*/  LOP3.LUT R2, R0, 0x6e, RZ, 0xfc, !PT ;  /* 0x0000006e00027812 */ /* 0x000fe400078efcff */
[----:B------:R-:W-:Y:S02]  /*4790*/  PRMT R209, RZ, 0x7610, R209 ;  /* 0x00007610ffd17816 */ /* 0x000fe400000000d1 */
[----:B------:R-:W-:Y:S01]  /*47a0*/  ISETP.GE.AND P1, PT, R2, UR10, PT ;  /* 0x0000000a02007c0c */ /* 0x000fe2000bf26270 */
[----:B------:R-:W-:Y:S01]  /*47b0*/  IMAD.WIDE R2, R229, 0x2, R50 ;  /* 0x00000002e5027825 */ /* 0x000fe200078e0232 */
[----:B------:R-:W-:-:S05]  /*47c0*/  PRMT R186, RZ, 0x7610, R186 ;  /* 0x00007610ffba7816 */ /* 0x000fca00000000ba */
[----:B------:R0:W2:Y:S01]  /*47d0*/  @!P0 LDG.E.U16 R209, desc[UR12][R2.64] ;  /* 0x0000000c02d18981 */ /* 0x0000a2000c1e1500 */
[----:B------:R-:W-:Y:S01]  /*47e0*/  ISETP.GE.AND P2, PT, R242, UR10, PT ;  /* 0x0000000af2007c0c */ /* 0x000fe2000bf46270 */
[----:B0-----:R-:W-:Y:S01]  /*47f0*/  IMAD.WIDE R2, R230, 0x2, R50 ;  /* 0x00000002e6027825 */ /* 0x001fe200078e0232 */
[----:B------:R-:W-:-:S04]  /*4800*/  ISETP.GE.AND P3, PT, R240, UR10, PT ;  /* 0x0000000af0007c0c */ /* 0x000fc8000bf66270 */
[----:B------:R0:W2:Y:S01]  /*4810*/  @!P1 LDG.E.U16 R186, desc[UR12][R2.64] ;  /* 0x0000000c02ba9981 */ /* 0x0000a2000c1e1500 */
[----:B------:R-:W-:Y:S01]  /*4820*/  PRMT R188, RZ, 0x7610, R188 ;  /* 0x00007610ffbc7816 */ /* 0x000fe200000000bc */
[----:B-1----:R-:W-:Y:S01]  /*4830*/  IMAD R200, R240, R200, RZ ;  /* 0x000000c8f0c87224 */ /* 0x002fe200078e02ff */
[----:B------:R-:W-:Y:S02]  /*4840*/  PRMT R139, RZ, 0x7610, R139 ;  /* 0x00007610ff8b7816 */ /* 0x000fe4000000008b */
[----:B------:R-:W-:Y:S02]  /*4850*/  PRMT R150, RZ, 0x7610, R150 ;  /* 0x00007610ff967816 */ /* 0x000fe40000000096 */
[----:B------:R1:W2:Y:S01]  /*4860*/  @!P2 LDG.E.U16 R188, desc[UR12][R122.64] ;  /* 0x0000000c7abca981 */ /* 0x0002a2000c1e1500 */
[----:B0-----:R-:W-:-:S04]  /*4870*/  LOP3.LUT R2, R0, 0x70, RZ, 0xfc, !PT ;  /* 0x0000007000027812 */ /* 0x001fc800078efcff */
[----:B------:R-:W-:Y:S02]  /*4880*/  ISETP.GE.AND P0, PT, R2, UR10, PT ;  /* 0x0000000a02007c0c */ /* 0x000fe4000bf06270 */
[----:B------:R-:W-:Y:S01]  /*4890*/  LOP3.LUT R2, R0, 0x72, RZ, 0xfc, !PT ;  /* 0x0000007200027812 */ /* 0x000fe200078efcff */
[----:B-1----:R-:W-:-:S03]  /*48a0*/  IMAD.WIDE R122, R200, 0x2, R50 ;  /* 0x00000002c87a7825 */ /* 0x002fc600078e0232 */
[----:B------:R-:W-:Y:S01]  /*48b0*/  ISETP.GE.AND P1, PT, R2, UR10, PT ;  /* 0x0000000a02007c0c */ /* 0x000fe2000bf26270 */
[----:B------:R-:W-:Y:S01]  /*48c0*/  IMAD.WIDE R2, R231, 0x2, R50 ;  /* 0x00000002e7027825 */ /* 0x000fe200078e0232 */
[----:B------:R0:W2:Y:S05]  /*48d0*/  @!P3 LDG.E.U16 R139, desc[UR12][R122.64] ;  /* 0x0000000c7a8bb981 */ /* 0x0000aa000c1e1500 */
[----:B------:R1:W2:Y:S01]  /*48e0*/  @!P0 LDG.E.U16 R150, desc[UR12][R2.64] ;  /* 0x0000000c02968981 */ /* 0x0002a2000c1e1500 */
[----:B0-----:R-:W-:Y:S01]  /*48f0*/  PRMT R122, RZ, 0x7610, R122 ;  /* 0x00007610ff7a7816 */ /* 0x001fe2000000007a */
[----:B-1----:R-:W-:-:S05]  /*4900*/  IMAD.WIDE R2, R232, 0x2, R50 ;  /* 0x00000002e8027825 */ /* 0x002fca00078e0232 */
[----:B------:R0:W2:Y:S02]  /*4910*/  @!P1 LDG.E.U16 R122, desc[UR12][R2.64] ;  /* 0x0000000c027a9981 */ /* 0x0000a4000c1e1500 */
[----:B0-----:R-:W-:-:S04]  /*4920*/  LOP3.LUT R2, R0, 0x74, RZ, 0xfc, !PT ;  /* 0x0000007400027812 */ /* 0x001fc800078efcff */
[----:B------:R-:W-:Y:S02]  /*4930*/  ISETP.GE.AND P0, PT, R2, UR10, PT ;  /* 0x0000000a02007c0c */ /* 0x000fe4000bf06270 */
[----:B------:R-:W-:Y:S02]  /*4940*/  LOP3.LUT R2, R0, 0x76, RZ, 0xfc, !PT ;  /* 0x0000007600027812 */ /* 0x000fe400078efcff */
[----:B------:R-:W-:Y:S02]  /*4950*/  PRMT R208, RZ, 0x7610, R208 ;  /* 0x00007610ffd07816 */ /* 0x000fe400000000d0 */
[----:B------:R-:W-:Y:S01]  /*4960*/  ISETP.GE.AND P1, PT, R2, UR10, PT ;  /* 0x0000000a02007c0c */ /* 0x000fe2000bf26270 */
[----:B------:R-:W-:Y:S01]  /*4970*/  IMAD.WIDE R2, R233, 0x2, R50 ;  /* 0x00000002e9027825 */ /* 0x000fe200078e0232 */
[----:B------:R-:W-:-:S05]  /*4980*/  PRMT R185, RZ, 0x7610, R185 ;  /* 0x00007610ffb97816 */ /* 0x000fca00000000b9 */
[----:B------:R0:W2:Y:S02]  /*4990*/  @!P0 LDG.E.U16 R208, desc[UR12][R2.64] ;  /* 0x0000000c02d08981 */ /* 0x0000a4000c1e1500 */
[----:B0-----:R-:W-:-:S05]  /*49a0*/  IMAD.WIDE R2, R234, 0x2, R50 ;  /* 0x00000002ea027825 */ /* 0x001fca00078e0232 */
[----:B------:R0:W2:Y:S02]  /*49b0*/  @!P1 LDG.E.U16 R185, desc[UR12][R2.64] ;  /* 0x0000000c02b99981 */ /* 0x0000a4000c1e1500 */
[----:B0-----:R-:W-:-:S04]  /*49c0*/  LOP3.LUT R2, R0, 0x78, RZ, 0xfc, !PT ;  /* 0x0000007800027812 */ /* 0x001fc800078efcff */
[----:B------:R-:W-:Y:S02]  /*49d0*/  ISETP.GE.AND P0, PT, R2, UR10, PT ;  /* 0x0000000a02007c0c */ /* 0x000fe4000bf06270 */
[----:B------:R-:W-:Y:S02]  /*49e0*/  LOP3.LUT R2, R0, 0x7a, RZ, 0xfc, !PT ;  /* 0x0000007a00027812 */ /* 0x000fe400078efcff */
[----:B------:R-:W-:Y:S02]  /*49f0*/  PRMT R196, RZ, 0x7610, R196 ;  /* 0x00007610ffc47816 */ /* 0x000fe400000000c4 */
[----:B------:R-:W-:Y:S01]  /*4a00*/  ISETP.GE.AND P1, PT, R2, UR10, PT ;  /* 0x0000000a02007c0c */ /* 0x000fe2000bf26270 */
[----:B------:R-:W-:-:S06]  /*4a10*/  IMAD.WIDE R2, R235, 0x2, R50 ;  /* 0x00000002eb027825 */ /* 0x000fcc00078e0232 */
[----:B------:R0:W2:Y:S01]  /*4a20*/  @!P0 LDG.E.U16 R196, desc[UR12][R2.64] ;  /* 0x0000000c02c48981 */ /* 0x0000a2000c1e1500 */
[----:B------:R-:W-:Y:S01]  /*4a30*/  PRMT R117, RZ, 0x7610, R117 ;  /* 0x00007610ff757816 */ /* 0x000fe20000000075 */
[----:B------:R-:W1:Y:S01]  /*4a40*/  S2R R200, SR_TID.X ;  /* 0x0000000000c87919 */ /* 0x000e620000002100 */
[----:B0-----:R-:W-:-:S05]  /*4a50*/  IMAD.WIDE R2, R236, 0x2, R50 ;  /* 0x00000002ec027825 */ /* 0x001fca00078e0232 */
        /* <DEDUP_REMOVED lines=8> */
[----:B------:R0:W3:Y:S02]  /*4ae0*/  @!P0 LDG.E.U16 R207, desc[UR12][R2.64] ;  /* 0x0000000c02cf8981 */ /* 0x0000e4000c1e1500 */
[----:B0-----:R-:W-:-:S05]  /*4af0*/  IMAD.WIDE R2, R238, 0x2, R50 ;  /* 0x00000002ee027825 */ /* 0x001fca00078e0232 */
[----:B------:R0:W3:Y:S01]  /*4b00*/  @!P1 LDG.E.U16 R184, desc[UR12][R2.64] ;  /* 0x0000000c02b89981 */ /* 0x0000e2000c1e1500 */
[----:B-1----:R-:W-:-:S04]  /*4b10*/  LOP3.LUT R200, R200, 0x3f, RZ, 0xc0, !PT ;  /* 0x0000003fc8c87812 */ /* 0x002fc800078ec0ff */
[----:B------:R-:W-:Y:S02]  /*4b20*/  ISETP.GE.AND P0, PT, R200, UR10, PT ;  /* 0x0000000ac8007c0c */ /* 0x000fe4000bf06270 */
[C---:B------:R-:W-:Y:S02]  /*4b30*/  IADD3 RZ, P1, PT, R86.reuse, UR4, RZ ;  /* 0x0000000456ff7c10 */ /* 0x040fe4000ff3e0ff */
[----:B------:R-:W-:Y:S01]  /*4b40*/  PRMT R123, RZ, 0x7610, R123 ;  /* 0x00007610ff7b7816 */ /* 0x000fe2000000007b */
[----:B0-----:R-:W-:Y:S01]  /*4b50*/  VIADD R2, R86, UR4 ;  /* 0x0000000456027c36 */ /* 0x001fe20008000000 */
[----:B------:R-:W-:Y:S01]  /*4b60*/  IADD3.X R3, PT, PT, R87, UR5, RZ, P1, !PT ;  /* 0x0000000557037c10 */ /* 0x000fe20008ffe4ff */
[----:B------:R-:W-:Y:S01]  /*4b70*/  BAR.SYNC.DEFER_BLOCKING 0x0 ;  /* 0x0000000000007b1d */ /* 0x000fe20000010000 */
[----:B------:R-:W-:Y:S02]  /*4b80*/  IADD3 RZ, P1, PT, R84, UR4, RZ ;  /* 0x0000000454ff7c10 */ /* 0x000fe4000ff3e0ff */
[----:B------:R-:W-:-:S02]  /*4b90*/  PRMT R118, RZ, 0x7610, R118 ;  /* 0x00007610ff767816 */ /* 0x000fc40000000076 */
[----:B------:R-:W-:Y:S02]  /*4ba0*/  PRMT R109, RZ, 0x7610, R109 ;  /* 0x00007610ff6d7816 */ /* 0x000fe4000000006d */
[----:B------:R-:W-:Y:S01]  /*4bb0*/  PRMT R143, RZ, 0x7610, R143 ;  /* 0x00007610ff8f7816 */ /* 0x000fe2000000008f */
[----:B------:R0:W3:Y:S02]  /*4bc0*/  @!P0 LDG.E.U16 R123, desc[UR12][R2.64] ;  /* 0x0000000c027b8981 */ /* 0x0000e4000c1e1500 */
[----:B0-----:R-:W-:Y:S01]  /*4bd0*/  VIADD R2, R84, UR4 ;  /* 0x0000000454027c36 */ /* 0x001fe20008000000 */
[----:B------:R-:W-:Y:S02]  /*4be0*/  IADD3.X R3, PT, PT, R85, UR5, RZ, P1, !PT ;  /* 0x0000000555037c10 */ /* 0x000fe40008ffe4ff */
[----:B------:R-:W-:-:S03]  /*4bf0*/  IADD3 RZ, P1, PT, R82, UR4, RZ ;  /* 0x0000000452ff7c10 */ /* 0x000fc6000ff3e0ff */
[----:B------:R0:W3:Y:S02]  /*4c00*/  @!P0 LDG.E.U16 R118, desc[UR12][R2.64] ;  /* 0x0000000c02768981 */ /* 0x0000e4000c1e1500 */
[----:B0-----:R-:W-:Y:S01]  /*4c10*/  VIADD R2, R82, UR4 ;  /* 0x0000000452027c36 */ /* 0x001fe20008000000 */
[----:B------:R-:W-:Y:S02]  /*4c20*/  IADD3.X R3, PT, PT, R83, UR5, RZ, P1, !PT ;  /* 0x0000000553037c10 */ /* 0x000fe40008ffe4ff */
[----:B------:R-:W-:-:S03]  /*4c30*/  IADD3 RZ, P1, PT, R80, UR4, RZ ;  /* 0x0000000450ff7c10 */ /* 0x000fc6000ff3e0ff */
[----:B------:R0:W3:Y:S01]  /*4c40*/  @!P0 LDG.E.U16 R109, desc[UR12][R2.64] ;  /* 0x0000000c026d8981 */ /* 0x0000e2000c1e1500 */
[----:B------:R-:W-:Y:S01]  /*4c50*/  PRMT R151, RZ, 0x7610, R151 ;  /* 0x00007610ff977816 */ /* 0x000fe20000000097 */
        /* <DEDUP_REMOVED lines=11> */
[----:B------:R-:W-:-:S05]  /*4d10*/  IADD3.X R3, PT, PT, R77, UR5, RZ, P1, !PT ;  /* 0x000000054d037c10 */ /* 0x000fca0008ffe4ff */
[----:B------:R0:W3:Y:S02]  /*4d20*/  @!P0 LDG.E.U16 R138, desc[UR12][R2.64] ;  /* 0x0000000c028a8981 */ /* 0x0000e4000c1e1500 */
[----:B0-----:R-:W-:-:S04]  /*4d30*/  IADD3 R2, P1, PT, R88, UR4, RZ ;  /* 0x0000000458027c10 */ /* 0x001fc8000ff3e0ff */
[----:B------:R-:W-:-:S05]  /*4d40*/  IADD3.X R3, PT, PT, R89, UR5, RZ, P1, !PT ;  /* 0x0000000559037c10 */ /* 0x000fca0008ffe4ff */
[----:B------:R0:W3:Y:S01]  /*4d50*/  @!P0 LDG.E.U16 R132, desc[UR12][R2.64] ;  /* 0x0000000c02848981 */ /* 0x0000e2000c1e1500 */
[----:B------:R-:W-:Y:S02]  /*4d60*/  PRMT R136, RZ, 0x7610, R136 ;  /* 0x00007610ff887816 */ /* 0x000fe40000000088 */
[C---:B0-----:R-:W-:Y:S01]  /*4d70*/  LOP3.LUT R2, R200.reuse, 0x40, RZ, 0xfc, !PT ;  /* 0x00000040c8027812 */ /* 0x041fe200078efcff */
[----:B------:R-:W-:-:S03]  /*4d80*/  IMAD.SHL.U32 R200, R200, 0x2, RZ ;  /* 0x00000002c8c87824 */ /* 0x000fc600078e00ff */
[----:B------:R-:W-:Y:S02]  /*4d90*/  ISETP.GE.AND P1, PT, R2, UR10, PT ;  /* 0x0000000a02007c0c */ /* 0x000fe4000bf26270 */
[----:B------:R-:W-:Y:S01]  /*4da0*/  IADD3 R2, P2, PT, R90, UR4, RZ ;  /* 0x000000045a027c10 */ /* 0x000fe2000ff5e0ff */
[----:B------:R0:W-:Y:S03]  /*4db0*/  STS.U16 [R200+UR7], R104 ;  /* 0x00000068c8007988 */ /* 0x0001e60008000407 */
[----:B------:R-:W-:-:S05]  /*4dc0*/  IADD3.X R3, PT, PT, R91, UR5, RZ, P2, !PT ;  /* 0x000000055b037c10 */ /* 0x000fca00097fe4ff */
[----:B------:R1:W3:Y:S01]  /*4dd0*/  @!P0 LDG.E.U16 R136, desc[UR12][R2.64] ;  /* 0x0000000c02888981 */ /* 0x0002e2000c1e1500 */
[----:B0-----:R-:W-:-:S04]  /*4de0*/  IADD3 R104, P2, PT, R92, UR4, RZ ;  /* 0x000000045c687c10 */ /* 0x001fc8000ff5e0ff */
[----:B------:R-:W-:Y:S02]  /*4df0*/  IADD3.X R105, PT, PT, R93, UR5, RZ, P2, !PT ;  /* 0x000000055d697c10 */ /* 0x000fe400097fe4ff */
[----:B-1----:R-:W-:Y:S02]  /*4e00*/  PRMT R3, RZ, 0x7610, R3 ;  /* 0x00007610ff037816 */ /* 0x002fe40000000003 */
[----:B------:R-:W-:-:S04]  /*4e10*/  PRMT R2, RZ, 0x7610, R2 ;  /* 0x00007610ff027816 */ /* 0x000fc80000000002 */
[----:B------:R0:W3:Y:S02]  /*4e20*/  @!P0 LDG.E.U16 R3, desc[UR12][R104.64] ;  /* 0x0000000c68038981 */ /* 0x0000e4000c1e1500 */
[----:B0-----:R-:W-:-:S04]  /*4e30*/  IADD3 R104, P2, PT, R94, UR4, RZ ;  /* 0x000000045e687c10 */ /* 0x001fc8000ff5e0ff */
[----:B------:R-:W-:Y:S01]  /*4e40*/  IADD3.X R105, PT, PT, R95, UR5, RZ, P2, !PT ;  /* 0x000000055f697c10 */ /* 0x000fe200097fe4ff */
[----:B------:R0:W-:Y:S04]  /*4e50*/  STS.U16 [R200+UR7+0x400], R182 ;  /* 0x000400b6c8007988 */ /* 0x0001e80008000407 */
[----:B------:R1:W3:Y:S01]  /*4e60*/  @!P0 LDG.E.U16 R2, desc[UR12][R104.64] ;  /* 0x0000000c68028981 */ /* 0x0002e2000c1e1500 */
[----:B0-----:R-:W-:Y:S02]  /*4e70*/  PRMT R182, RZ, 0x7610, R182 ;  /* 0x00007610ffb67816 */ /* 0x001fe400000000b6 */
[----:B-1----:R-:W-:-:S04]  /*4e80*/  IADD3 R104, P2, PT, R96, UR4, RZ ;  /* 0x0000000460687c10 */ /* 0x002fc8000ff5e0ff */
[----:B------:R-:W-:Y:S01]  /*4e90*/  IADD3.X R105, PT, PT, R97, UR5, RZ, P2, !PT ;  /* 0x0000000561697c10 */ /* 0x000fe200097fe4ff */
[----:B------:R0:W-:Y:S04]  /*4ea0*/  STS.U16 [R200+UR7+0x600], R181 ;  /* 0x000600b5c8007988 */ /* 0x0001e80008000407 */
[----:B------:R1:W3:Y:S01]  /*4eb0*/  @!P0 LDG.E.U16 R182, desc[UR12][R104.64] ;  /* 0x0000000c68b68981 */ /* 0x0002e2000c1e1500 */
[----:B0-----:R-:W-:Y:S02]  /*4ec0*/  PRMT R181, RZ, 0x7610, R181 ;  /* 0x00007610ffb57816 */ /* 0x001fe400000000b5 */
[----:B-1----:R-:W-:-:S04]  /*4ed0*/  IADD3 R104, P2, PT, R64, UR4, RZ ;  /* 0x0000000440687c10 */ /* 0x002fc8000ff5e0ff */
[----:B------:R-:W-:Y:S01]  /*4ee0*/  IADD3.X R105, PT, PT, R65, UR5, RZ, P2, !PT ;  /* 0x0000000541697c10 */ /* 0x000fe200097fe4ff */
[----:B----4-:R0:W-:Y:S04]  /*4ef0*/  STS.U16 [R200+UR7+0x800], R107 ;  /* 0x0008006bc8007988 */ /* 0x0101e80008000407 */
[----:B------:R1:W4:Y:S01]  /*4f00*/  @!P0 LDG.E.U16 R181, desc[UR12][R104.64] ;  /* 0x0000000c68b58981 */ /* 0x000322000c1e1500 */
        /* <DEDUP_REMOVED lines=13> */
[----:B--2---:R0:W-:Y:S04]  /*4fe0*/  STS.U16 [R200+UR7+0xe00], R130 ;  /* 0x000e0082c8007988 */ /* 0x0041e80008000407 */
[----:B------:R1:W2:Y:S01]  /*4ff0*/  @!P0 LDG.E.U16 R121, desc[UR12][R104.64] ;  /* 0x0000000c68798981 */ /* 0x0002a2000c1e1500 */
[----:B0-----:R-:W-:Y:S02]  /*5000*/  PRMT R130, RZ, 0x7610, R130 ;  /* 0x00007610ff827816 */ /* 0x001fe40000000082 */
[----:B-1----:R-:W-:-:S04]  /*5010*/  IADD3 R104, P2, PT, R72, UR4, RZ ;  /* 0x0000000448687c10 */ /* 0x002fc8000ff5e0ff */
[----:B------:R-:W-:Y:S01]  /*5020*/  IADD3.X R105, PT, PT, R73, UR5, RZ, P2, !PT ;  /* 0x0000000549697c10 */ /* 0x000fe200097fe4ff */
[----:B------:R0:W-:Y:S04]  /*5030*/  STS.U16 [R200+UR7+0x1000], R135 ;  /* 0x00100087c8007988 */ /* 0x0001e80008000407 */
        /* <DEDUP_REMOVED lines=30> */
[----:B------:R1:W2:Y:S04]  /*5220*/  @!P0 LDG.E.U16 R133, desc[UR12][R104.64] ;  /* 0x0000000c68858981 */ /* 0x0002a8000c1e1500 */
[----:B------:R5:W-:Y:S01]  /*5230*/  STS.U16 [R200+UR7+0x200], R217 ;  /* 0x000200d9c8007988 */ /* 0x000be20008000407 */
[----:B0-----:R-:W-:-:S02]  /*5240*/  PRMT R150, RZ, 0x7610, R150 ;  /* 0x00007610ff967816 */ /* 0x001fc40000000096 */
[----:B-1----:R-:W-:Y:S01]  /*5250*/  IADD3 R104, P2, PT, R62, UR4, RZ ;  /* 0x000000043e687c10 */ /* 0x002fe2000ff5e0ff */
[----:B------:R0:W-:Y:S03]  /*5260*/  STS.U16 [R200+UR7+0x1e00], R196 ;  /* 0x001e00c4c8007988 */ /* 0x0001e60008000407 */
[----:B------:R-:W-:Y:S02]  /*5270*/  IADD3.X R105, PT, PT, R63, UR5, RZ, P2, !PT ;  /* 0x000000053f697c10 */ /* 0x000fe400097fe4ff */
[----:B-----5:R-:W-:-:S03]  /*5280*/  LOP3.LUT R217, R200, 0x10, RZ, 0x3c, !PT ;  /* 0x00000010c8d97812 */ /* 0x020fc600078e3cff */
[----:B------:R1:W5:Y:S01]  /*5290*/  @!P0 LDG.E.U16 R150, desc[UR12][R104.64] ;  /* 0x0000000c68968981 */ /* 0x000362000c1e1500 */
[----:B0-----:R-:W-:-:S03]  /*52a0*/  IADD3 R196, P2, PT, R52, UR4, RZ ;  /* 0x0000000434c47c10 */ /* 0x001fc6000ff5e0ff */
[----:B------:R0:W-:Y:S01]  /*52b0*/  STS.U16 [R217+UR7+0x80], R197 ;  /* 0x000080c5d9007988 */ /* 0x0001e20008000407 */
[----:B-1----:R-:W-:Y:S02]  /*52c0*/  PRMT R104, RZ, 0x7610, R104 ;  /* 0x00007610ff687816 */ /* 0x002fe40000000068 */
[----:B0-----:R-:W-:Y:S01]  /*52d0*/  IADD3.X R197, PT, PT, R53, UR5, RZ, P2, !PT ;  /* 0x0000000535c57c10 */ /* 0x001fe200097fe4ff */
        /* <DEDUP_REMOVED lines=34> */
[----:B------:R-:W-:-:S05]  /*5500*/  IADD3.X R197, PT, PT, R99, UR5, RZ, P2, !PT ;  /* 0x0000000563c57c10 */ /* 0x000fca00097fe4ff */
[----:B------:R0:W2:Y:S01]  /*5510*/  @!P0 LDG.E.U16 R106, desc[UR12][R196.64] ;  /* 0x0000000cc46a8981 */ /* 0x0000a2000c1e1500 */
[----:B------:R-:W-:Y:S02]  /*5520*/  PRMT R105, RZ, 0x7610, R105 ;  /* 0x00007610ff697816 */ /* 0x000fe40000000069 */
[----:B0-----:R-:W-:-:S04]  /*5530*/  IADD3 R196, P2, PT, R220, UR4, RZ ;  /* 0x00000004dcc47c10 */ /* 0x001fc8000ff5e0ff */
[----:B------:R-:W-:Y:S01]  /*5540*/  IADD3.X R197, PT, PT, R221, UR5, RZ, P2, !PT ;  /* 0x00000005ddc57c10 */ /* 0x000fe200097fe4ff */
[----:B------:R0:W-:Y:S04]  /*5550*/  STS.U16 [R217+UR7+0x1a80], R131 ;  /* 0x001a8083d9007988 */ /* 0x0001e80008000407 */
[----:B------:R1:W2:Y:S01]  /*5560*/  @!P0 LDG.E.U16 R105, desc[UR12][R196.64] ;  /* 0x0000000cc4698981 */ /* 0x0002a2000c1e1500 */
[C---:B------:R-:W-:Y:S02]  /*5570*/  IADD3 RZ, P0, PT, R40.reuse, UR4, RZ ;  /* 0x0000000428ff7c10 */ /* 0x040fe4000ff1e0ff */
[----:B0-----:R-:W-:Y:S01]  /*5580*/  PRMT R131, RZ, 0x7610, R131 ;  /* 0x00007610ff837816 */ /* 0x001fe20000000083 */
[----:B-1----:R-:W-:Y:S01]  /*5590*/  VIADD R196, R40, UR4 ;  /* 0x0000000428c47c36 */ /* 0x002fe20008000000 */
[----:B------:R-:W-:-:S02]  /*55a0*/  IADD3.X R197, PT, PT, R41, UR5, RZ, P0, !PT ;  /* 0x0000000529c57c10 */ /* 0x000fc400087fe4ff */
[C---:B------:R-:W-:Y:S01]  /*55b0*/  IADD3 RZ, P0, PT, R38.reuse, UR4, RZ ;  /* 0x0000000426ff7c10 */ /* 0x040fe2000ff1e0ff */
[----:B------:R0:W-:Y:S04]  /*55c0*/  STS.U16 [R217+UR7+0x1c80], R122 ;  /* 0x001c807ad9007988 */ /* 0x0001e80008000407 */
[----:B------:R1:W2:Y:S01]  /*55d0*/  @!P1 LDG.E.U16 R131, desc[UR12][R196.64] ;  /* 0x0000000cc4839981 */ /* 0x0002a2000c1e1500 */
[----:B0-----:R-:W-:Y:S01]  /*55e0*/  PRMT R122, RZ, 0x7610, R122 ;  /* 0x00007610ff7a7816 */ /* 0x001fe2000000007a */
[----:B-1----:R-:W-:Y:S01]  /*55f0*/  VIADD R196, R38, UR4 ;  /* 0x0000000426c47c36 */ /* 0x002fe20008000000 */
[----:B------:R-:W-:Y:S02]  /*5600*/  IADD3.X R197, PT, PT, R39, UR5, RZ, P0, !PT ;  /* 0x0000000527c57c10 */ /* 0x000fe400087fe4ff */
[C---:B------:R-:W-:Y:S01]  /*5610*/  IADD3 RZ, P0, PT, R36.reuse, UR4, RZ ;  /* 0x0000000424ff7c10 */ /* 0x040fe2000ff1e0ff */
[----:B------:R0:W-:Y:S04]  /*5620*/  STS.U16 [R217+UR7+0x1e80], R117 ;  /* 0x001e8075d9007988 */ /* 0x0001e80008000407 */
[----:B------:R1:W2:Y:S01]  /*5630*/  @!P1 LDG.E.U16 R122, desc[UR12][R196.64] ;  /* 0x0000000cc47a9981 */ /* 0x0002a2000c1e1500 */
        /* <DEDUP_REMOVED lines=20> */
[----:B------:R-:W-:Y:S01]  /*5780*/  IADD3.X R197, PT, PT, R31, UR5, RZ, P0, !PT ;  /* 0x000000051fc57c10 */ /* 0x000fe200087fe4ff */
[----:B------:R0:W-:Y:S04]  /*5790*/  STS.U16 [R217+UR7+0x1880], R139 ;  /* 0x0018808bd9007988 */ /* 0x0001e80008000407 */
[----:B------:R1:W2:Y:S01]  /*57a0*/  @!P1 LDG.E.U16 R191, desc[UR12][R196.64] ;  /* 0x0000000cc4bf9981 */ /* 0x0002a2000c1e1500 */
[----:B0-----:R-:W-:-:S02]  /*57b0*/  PRMT R139, RZ, 0x7610, R139 ;  /* 0x00007610ff8b7816 */ /* 0x001fc4000000008b */
[----:B-1----:R-:W-:Y:S01]  /*57c0*/  IADD3 R196, P0, PT, R42, UR4, RZ ;  /* 0x000000042ac47c10 */ /* 0x002fe2000ff1e0ff */
[----:B---3--:R0:W-:Y:S03]  /*57d0*/  STS.U16 [R217+UR7+0x1080], R216 ;  /* 0x001080d8d9007988 */ /* 0x0081e60008000407 */
[----:B------:R-:W-:-:S05]  /*57e0*/  IADD3.X R197, PT, PT, R43, UR5, RZ, P0, !PT ;  /* 0x000000052bc57c10 */ /* 0x000fca00087fe4ff */
[----:B------:R1:W3:Y:S01]  /*57f0*/  @!P1 LDG.E.U16 R139, desc[UR12][R196.64] ;  /* 0x0000000cc48b9981 */ /* 0x0002e2000c1e1500 */
[----:B0-----:R-:W-:-:S05]  /*5800*/  LOP3.LUT R216, R200, 0x20, RZ, 0x3c, !PT ;  /* 0x00000020c8d87812 */ /* 0x001fca00078e3cff */
[----:B------:R0:W-:Y:S01]  /*5810*/  STS.U16 [R216+UR7+0x100], R140 ;  /* 0x0001008cd8007988 */ /* 0x0001e20008000407 */
[----:B-1----:R-:W-:-:S04]  /*5820*/  IADD3 R196, P0, PT, R44, UR4, RZ ;  /* 0x000000042cc47c10 */ /* 0x002fc8000ff1e0ff */
[----:B------:R-:W-:Y:S02]  /*5830*/  IADD3.X R197, PT, PT, R45, UR5, RZ, P0, !PT ;  /* 0x000000052dc57c10 */ /* 0x000fe400087fe4ff */
[----:B0-----:R-:W-:Y:S01]  /*5840*/  PRMT R140, RZ, 0x7610, R140 ;  /* 0x00007610ff8c7816 */ /* 0x001fe2000000008c */
[----:B------:R0:W-:Y:S05]  /*5850*/  STS.U16 [R216+UR7+0x300], R201 ;  /* 0x000300c9d8007988 */ /* 0x0001ea0008000407 */
        /* <DEDUP_REMOVED lines=73> */
[----:B------:R-:W-:-:S05]  /*5cf0*/  IADD3.X R197, PT, PT, R15, UR5, RZ, P0, !PT ;  /* 0x000000050fc57c10 */ /* 0x000fca00087fe4ff */
[----:B------:R0:W3:Y:S01]  /*5d00*/  @!P1 LDG.E.U16 R207, desc[UR12][R196.64] ;  /* 0x0000000cc4cf9981 */ /* 0x0000e2000c1e1500 */
[----:B------:R-:W-:Y:S02]  /*5d10*/  PRMT R216, RZ, 0x7610, R216 ;  /* 0x00007610ffd87816 */ /* 0x000fe400000000d8 */
[----:B------:R-:W-:Y:S02]  /*5d20*/  LOP3.LUT R200, R200, 0x30, RZ, 0x3c, !PT ;  /* 0x00000030c8c87812 */ /* 0x000fe400078e3cff */
        /* <DEDUP_REMOVED lines=13> */
[----:B------:R-:W-:-:S03]  /*5e00*/  PRMT R217, RZ, 0x7610, R217 ;  /* 0x00007610ffd97816 */ /* 0x000fc600000000d9 */
[----:B------:R1:W-:Y:S01]  /*5e10*/  STS.U16 [R200+UR7+0x780], R194 ;  /* 0x000780c2c8007988 */ /* 0x0003e20008000407 */
[----:B0-----:R-:W-:-:S04]  /*5e20*/  IADD3 R196, P0, PT, R164, UR4, RZ ;  /* 0x00000004a4c47c10 */ /* 0x001fc8000ff1e0ff */
[----:B------:R-:W-:Y:S02]  /*5e30*/  IADD3.X R197, PT, PT, R165, UR5, RZ, P0, !PT ;  /* 0x00000005a5c57c10 */ /* 0x000fe400087fe4ff */
[----:B-1----:R-:W-:Y:S01]  /*5e40*/  IADD3 R194, P0, PT, R160, UR4, RZ ;  /* 0x00000004a0c27c10 */ /* 0x002fe2000ff1e0ff */
[----:B------:R0:W-:Y:S04]  /*5e50*/  STS.U16 [R200+UR7+0x580], R195 ;  /* 0x000580c3c8007988 */ /* 0x0001e80008000407 */
[----:B------:R1:W3:Y:S01]  /*5e60*/  @!P1 LDG.E.U16 R217, desc[UR12][R196.64] ;  /* 0x0000000cc4d99981 */ /* 0x0002e2000c1e1500 */
[----:B0-----:R-:W-:Y:S02]  /*5e70*/  IADD3.X R195, PT, PT, R161, UR5, RZ, P0, !PT ;  /* 0x00000005a1c37c10 */ /* 0x001fe400087fe4ff */
[----:B-1----:R-:W-:-:S02]  /*5e80*/  PRMT R196, RZ, 0x7610, R196 ;  /* 0x00007610ffc47816 */ /* 0x002fc400000000c4 */
[----:B------:R-:W-:-:S04]  /*5e90*/  PRMT R197, RZ, 0x7610, R197 ;  /* 0x00007610ffc57816 */ /* 0x000fc800000000c5 */
[----:B------:R0:W3:Y:S02]  /*5ea0*/  @!P1 LDG.E.U16 R196, desc[UR12][R194.64] ;  /* 0x0000000cc2c49981 */ /* 0x0000e4000c1e1500 */
[----:B0-----:R-:W-:-:S04]  /*5eb0*/  IADD3 R194, P0, PT, R156, UR4, RZ ;  /* 0x000000049cc27c10 */ /* 0x001fc8000ff1e0ff */
[----:B------:R-:W-:-:S05]  /*5ec0*/  IADD3.X R195, PT, PT, R157, UR5, RZ, P0, !PT ;  /* 0x000000059dc37c10 */ /* 0x000fca00087fe4ff */
[----:B------:R0:W3:Y:S04]  /*5ed0*/  @!P1 LDG.E.U16 R197, desc[UR12][R194.64] ;  /* 0x0000000cc2c59981 */ /* 0x0000e8000c1e1500 */
[----:B------:R1:W-:Y:S04]  /*5ee0*/  STS.U16 [R200+UR7+0xb80], R192 ;  /* 0x000b80c0c8007988 */ /* 0x0003e80008000407 */
[----:B------:R4:W-:Y:S01]  /*5ef0*/  STS.U16 [R200+UR7+0x980], R193 ;  /* 0x000980c1c8007988 */ /* 0x0009e20008000407 */
[----:B0-----:R-:W-:Y:S02]  /*5f00*/  PRMT R194, RZ, 0x7610, R194 ;  /* 0x00007610ffc27816 */ /* 0x001fe400000000c2 */
[----:B-1----:R-:W-:-:S04]  /*5f10*/  IADD3 R192, P0, PT, R152, UR4, RZ ;  /* 0x0000000498c07c10 */ /* 0x002fc8000ff1e0ff */
[----:B----4-:R-:W-:Y:S01]  /*5f20*/  IADD3.X R193, PT, PT, R153, UR5, RZ, P0, !PT ;  /* 0x0000000599c17c10 */ /* 0x010fe200087fe4ff */
[----:B------:R0:W-:Y:S04]  /*5f30*/  STS.U16 [R200+UR7+0xd80], R190 ;  /* 0x000d80bec8007988 */ /* 0x0001e80008000407 */
[----:B------:R1:W4:Y:S01]  /*5f40*/  @!P1 LDG.E.U16 R194, desc[UR12][R192.64] ;  /* 0x0000000cc0c29981 */ /* 0x000322000c1e1500 */
[----:B0-----:R-:W-:Y:S02]  /*5f50*/  PRMT R190, RZ, 0x7610, R190 ;  /* 0x00007610ffbe7816 */ /* 0x001fe400000000be */
[----:B-1----:R-:W-:-:S04]  /*5f60*/  IADD3 R192, P0, PT, R4, UR4, RZ ;  /* 0x0000000404c07c10 */ /* 0x002fc8000ff1e0ff */
[----:B------:R-:W-:Y:S01]  /*5f70*/  IADD3.X R193, PT, PT, R5, UR5, RZ, P0, !PT ;  /* 0x0000000505c17c10 */ /* 0x000fe200087fe4ff */
[----:B------:R0:W-:Y:S04]  /*5f80*/  STS.U16 [R200+UR7+0xf80], R142 ;  /* 0x000f808ec8007988 */ /* 0x0001e80008000407 */
[----:B------:R1:W4:Y:S01]  /*5f90*/  @!P1 LDG.E.U16 R190, desc[UR12][R192.64] ;  /* 0x0000000cc0be9981 */ /* 0x000322000c1e1500 */
[----:B0-----:R-:W-:Y:S02]  /*5fa0*/  PRMT R142, RZ, 0x7610, R142 ;  /* 0x00007610ff8e7816 */ /* 0x001fe4000000008e */
[----:B-1----:R-:W-:-:S04]  /*5fb0*/  IADD3 R192, P0, PT, R222, UR4, RZ ;  /* 0x00000004dec07c10 */ /* 0x002fc8000ff1e0ff */
[----:B------:R-:W-:-:S05]  /*5fc0*/  IADD3.X R193, PT, PT, R223, UR5, RZ, P0, !PT ;  /* 0x00000005dfc17c10 */ /* 0x000fca00087fe4ff */
[----:B------:R0:W4:Y:S02]  /*5fd0*/  @!P1 LDG.E.U16 R142, desc[UR12][R192.64] ;  /* 0x0000000cc08e9981 */ /* 0x000124000c1e1500 */
[----:B0-----:R-:W0:Y:S01]  /*5fe0*/  S2R R193, SR_TID.X ;  /* 0x0000000000c17919 */ /* 0x001e220000002100 */
[----:B------:R-:W1:Y:S01]  /*5ff0*/  S2R R195, SR_TID.X ;  /* 0x0000000000c37919 */ /* 0x000e620000002100 */
[----:B------:R0:W-:Y:S04]  /*6000*/  STS.U16 [R200+UR7+0x1380], R141 ;  /* 0x0013808dc8007988 */ /* 0x0001e80008000407 */
[----:B------:R-:W-:Y:S04]  /*6010*/  STS.U16 [R200+UR7+0x1180], R148 ;  /* 0x00118094c8007988 */ /* 0x000fe80008000407 */
[----:B------:R-:W-:Y:S01]  /*6020*/  STS.U16 [R200+UR7+0x1580], R189 ;  /* 0x001580bdc8007988 */ /* 0x000fe20008000407 */
[----:B0-----:R-:W-:-:S05]  /*6030*/  LOP3.LUT R192, R193, 0x3f, RZ, 0xc0, !PT ;  /* 0x0000003fc1c07812 */ /* 0x001fca00078ec0ff */
[----:B------:R-:W-:Y:S01]  /*6040*/  IMAD.SHL.U32 R192, R192, 0x2, RZ ;  /* 0x00000002c0c07824 */ /* 0x000fe200078e00ff */
[----:B------:R-:W-:Y:S04]  /*6050*/  STS.U16 [R200+UR7+0x1780], R188 ;  /* 0x001780bcc8007988 */ /* 0x000fe80008000407 */
[----:B------:R-:W-:Y:S01]  /*6060*/  LOP3.LUT R141, R192, 0x10, RZ, 0x3c, !PT ;  /* 0x00000010c08d7812 */ /* 0x000fe200078e3cff */
[----:B------:R-:W-:Y:S04]  /*6070*/  STS.U16 [R200+UR7+0x1980], R187 ;  /* 0x001980bbc8007988 */ /* 0x000fe80008000407 */
[----:B------:R-:W-:Y:S04]  /*6080*/  STS.U16 [R200+UR7+0x1b80], R186 ;  /* 0x001b80bac8007988 */ /* 0x000fe80008000407 */
[----:B------:R-:W-:Y:S04]  /*6090*/  STS.U16 [R200+UR7+0x1d80], R185 ;  /* 0x001d80b9c8007988 */ /* 0x000fe80008000407 */
[----:B------:R-:W-:Y:S04]  /*60a0*/  STS.U16 [R200+UR7+0x1f80], R184 ;  /* 0x001f80b8c8007988 */ /* 0x000fe80008000407 */
[----:B------:R1:W-:Y:S04]  /*60b0*/  STS.U16 [R192+UR7+0x2800], R143 ;  /* 0x0028008fc0007988 */ /* 0x0003e80008000407 */
[----:B--2---:R-:W-:Y:S04]  /*60c0*/  STS.U16 [R192+UR7+0x2880], R183 ;  /* 0x002880b7c0007988 */ /* 0x004fe80008000407 */
[----:B------:R0:W-:Y:S04]  /*60d0*/  STS.U16 [R192+UR7+0x2000], R182 ;  /* 0x002000b6c0007988 */ /* 0x0001e80008000407 */
[----:B------:R2:W-:Y:S04]  /*60e0*/  STS.U16 [R192+UR7+0x3000], R181 ;  /* 0x003000b5c0007988 */ /* 0x0005e80008000407 */
[----:B------:R-:W-:Y:S04]  /*60f0*/  STS.U16 [R192+UR7+0x3800], R180 ;  /* 0x003800b4c0007988 */ /* 0x000fe80008000407 */
[----:B------:R-:W-:Y:S04]  /*6100*/  STS.U16 [R192+UR7+0x2080], R202 ;  /* 0x002080cac0007988 */ /* 0x000fe80008000407 */
[----:B------:R-:W-:Y:S01]  /*6110*/  STS.U16 [R192+UR7+0x3080], R212 ;  /* 0x003080d4c0007988 */ /* 0x000fe20008000407 */
[C---:B-1----:R-:W-:Y:S01]  /*6120*/  LOP3.LUT R143, R195.reuse, 0x7, RZ, 0xc0, !PT ;  /* 0x00000007c38f7812 */ /* 0x042fe200078ec0ff */
[----:B------:R-:W-:Y:S01]  /*6130*/  IMAD.SHL.U32 R148, R195, 0x20, RZ ;  /* 0x00000020c3947824 */ /* 0x000fe200078e00ff */
[----:B0-----:R-:W0:Y:S03]  /*6140*/  LDC R182, c[0x0][0x3a8] ;  /* 0x0000ea00ffb67b82 */ /* 0x001e260000000800 */
[----:B--2---:R-:W-:Y:S01]  /*6150*/  IMAD R181, R143, 0x110, RZ ;  /* 0x000001108fb57824 */ /* 0x004fe200078e02ff */
[----:B---3--:R-:W-:Y:S04]  /*6160*/  STS.U16 [R192+UR7+0x3880], R197 ;  /* 0x003880c5c0007988 */ /* 0x008fe80008000407 */
[----:B------:R1:W-:Y:S02]  /*6170*/  STS.U16 [R141+UR7+0x2100], R2 ;  /* 0x002100028d007988 */ /* 0x0003e40008000407 */
[----:B-1----:R-:W-:-:S02]  /*6180*/  IMAD.SHL.U32 R2, R195, 0x8, RZ ;  /* 0x00000008c3027824 */ /* 0x002fc400078e00ff */
[----:B------:R-:W-:Y:S03]  /*6190*/  STS.U16 [R141+UR7+0x2180], R201 ;  /* 0x002180c98d007988 */ /* 0x000fe60008000407 */
[----:B------:R-:W-:Y:S01]  /*61a0*/  LOP3.LUT R2, R2, 0x30, RZ, 0xc0, !PT ;  /* 0x0000003002027812 */ /* 0x000fe200078ec0ff */
[----:B------:R-:W-:Y:S04]  /*61b0*/  STS.U16 [R141+UR7+0x2900], R151 ;  /* 0x002900978d007988 */ /* 0x000fe80008000407 */
[----:B------:R-:W-:Y:S01]  /*61c0*/  STS.U16 [R141+UR7+0x2980], R191 ;  /* 0x002980bf8d007988 */ /* 0x000fe20008000407 */
[----:B------:R-:W-:-:S03]  /*61d0*/  IMAD R2, R143, 0x40, R2 ;  /* 0x000000408f027824 */ /* 0x000fc600078e0202 */
[----:B-----5:R-:W-:Y:S04]  /*61e0*/  STS.U16 [R141+UR7+0x3100], R150 ;  /* 0x003100968d007988 */ /* 0x020fe80008000407 */
[----:B------:R-:W-:Y:S04]  /*61f0*/  STS.U16 [R141+UR7+0x3180], R207 ;  /* 0x003180cf8d007988 */ /* 0x000fe80008000407 */
[----:B------:R-:W-:Y:S04]  /*6200*/  STS.U16 [R141+UR7+0x3900], R149 ;  /* 0x003900958d007988 */ /* 0x000fe80008000407 */
[----:B------:R1:W-:Y:S02]  /*6210*/  STS.U16 [R141+UR7+0x3980], R196 ;  /* 0x003980c48d007988 */ /* 0x0003e40008000407 */
[----:B-1----:R-:W-:-:S05]  /*6220*/  IMAD.SHL.U32 R141, R195, 0x2, RZ ;  /* 0x00000002c38d7824 */ /* 0x002fca00078e00ff */
[--C-:B------:R-:W-:Y:S02]  /*6230*/  LOP3.LUT R181, R181, 0x30, R141.reuse, 0x78, !PT ;  /* 0x00000030b5b57812 */ /* 0x100fe400078e788d */
[----:B------:R-:W-:Y:S02]  /*6240*/  LOP3.LUT R2, R2, 0x10, R141, 0x78, !PT ;  /* 0x0000001002027812 */ /* 0x000fe400078e788d */
[----:B------:R-:W-:-:S05]  /*6250*/  LOP3.LUT R141, R192, 0x20, RZ, 0x3c, !PT ;  /* 0x00000020c08d7812 */ /* 0x000fca00078e3cff */
[----:B------:R1:W-:Y:S04]  /*6260*/  STS.U16 [R141+UR7+0x2200], R3 ;  /* 0x002200038d007988 */ /* 0x0003e80008000407 */
[----:B------:R2:W-:Y:S01]  /*6270*/  STS.U16 [R141+UR7+0x3200], R133 ;  /* 0x003200858d007988 */ /* 0x0005e20008000407 */
[----:B-1----:R-:W-:-:S03]  /*6280*/  LOP3.LUT R3, R192, 0x30, RZ, 0x3c, !PT ;  /* 0x00000030c0037812 */ /* 0x002fc600078e3cff */
[----:B------:R-:W-:Y:S01]  /*6290*/  STS.U16 [R141+UR7+0x2280], R140 ;  /* 0x0022808c8d007988 */ /* 0x000fe20008000407 */
[----:B--2---:R-:W-:-:S03]  /*62a0*/  LOP3.LUT R133, R192, 0x40, RZ, 0x3c, !PT ;  /* 0x00000040c0857812 */ /* 0x004fc600078e3cff */
[----:B------:R-:W-:Y:S04]  /*62b0*/  STS.U16 [R141+UR7+0x2a00], R138 ;  /* 0x002a008a8d007988 */ /* 0x000fe80008000407 */
        /* <DEDUP_REMOVED lines=11> */
[----:B------:R1:W-:Y:S04]  /*6370*/  STS.U16 [R3+UR7+0x3b80], R198 ;  /* 0x003b80c603007988 */ /* 0x0003e80008000407 */
[----:B------:R2:W-:Y:S01]  /*6380*/  STS.U16 [R133+UR7+0x3400], R119 ;  /* 0x0034007785007988 */ /* 0x0005e20008000407 */
[----:B-1----:R-:W-:-:S03]  /*6390*/  LOP3.LUT R3, R192, 0x50, RZ, 0x3c, !PT ;  /* 0x00000050c0037812 */ /* 0x002fc600078e3cff */
[----:B------:R-:W-:Y:S01]  /*63a0*/  STS.U16 [R133+UR7+0x2400], R132 ;  /* 0x0024008485007988 */ /* 0x000fe20008000407 */
[C---:B--2---:R-:W-:Y:S02]  /*63b0*/  LOP3.LUT R119, R192.reuse, 0x60, RZ, 0x3c, !PT ;  /* 0x00000060c0777812 */ /* 0x044fe400078e3cff */
[----:B------:R-:W-:Y:S01]  /*63c0*/  LOP3.LUT R192, R192, 0x70, RZ, 0x3c, !PT ;  /* 0x00000070c0c07812 */ /* 0x000fe200078e3cff */
        /* <DEDUP_REMOVED lines=14> */
[----:B------:R-:W-:Y:S04]  /*64b0*/  STS.U16 [R119+UR7+0x2600], R118 ;  /* 0x0026007677007988 */ /* 0x000fe80008000407 */
[----:B------:R-:W-:Y:S04]  /*64c0*/  STS.U16 [R119+UR7+0x2680], R117 ;  /* 0x0026807577007988 */ /* 0x000fe80008000407 */
[----:B------:R-:W-:Y:S04]  /*64d0*/  STS.U16 [R119+UR7+0x2e00], R116 ;  /* 0x002e007477007988 */ /* 0x000fe80008000407 */
[----:B------:R-:W-:Y:S04]  /*64e0*/  STS.U16 [R119+UR7+0x2e80], R204 ;  /* 0x002e80cc77007988 */ /* 0x000fe80008000407 */
[----:B------:R-:W-:Y:S04]  /*64f0*/  STS.U16 [R119+UR7+0x3600], R104 ;  /* 0x0036006877007988 */ /* 0x000fe80008000407 */
[----:B------:R-:W-:Y:S04]  /*6500*/  STS.U16 [R119+UR7+0x3e00], R111 ;  /* 0x003e006f77007988 */ /* 0x000fe80008000407 */
[----:B------:R-:W-:Y:S04]  /*6510*/  STS.U16 [R119+UR7+0x3e80], R213 ;  /* 0x003e80d577007988 */ /* 0x000fe80008000407 */
[----:B----4-:R-:W-:Y:S04]  /*6520*/  STS.U16 [R119+UR7+0x3680], R190 ;  /* 0x003680be77007988 */ /* 0x010fe80008000407 */
[----:B------:R-:W-:Y:S04]  /*6530*/  STS.U16 [R192+UR7+0x2700], R109 ;  /* 0x0027006dc0007988 */ /* 0x000fe80008000407 */
[----:B------:R-:W-:Y:S04]  /*6540*/  STS.U16 [R192+UR7+0x2780], R108 ;  /* 0x0027806cc0007988 */ /* 0x000fe80008000407 */
[----:B------:R-:W-:Y:S04]  /*6550*/  STS.U16 [R192+UR7+0x2f00], R107 ;  /* 0x002f006bc0007988 */ /* 0x000fe80008000407 */
[----:B------:R-:W-:Y:S04]  /*6560*/  STS.U16 [R192+UR7+0x2f80], R203 ;  /* 0x002f80cbc0007988 */ /* 0x000fe80008000407 */
[----:B------:R-:W-:Y:S04]  /*6570*/  STS.U16 [R192+UR7+0x3700], R106 ;  /* 0x0037006ac0007988 */ /* 0x000fe80008000407 */
[----:B------:R-:W-:Y:S04]  /*6580*/  STS.U16 [R192+UR7+0x3780], R194 ;  /* 0x003780c2c0007988 */ /* 0x000fe80008000407 */
[----:B------:R-:W-:Y:S04]  /*6590*/  STS.U16 [R192+UR7+0x3f00], R105 ;  /* 0x003f0069c0007988 */ /* 0x000fe80008000407 */
[----:B------:R-:W-:Y:S01]  /*65a0*/  STS.U16 [R192+UR7+0x3f80], R142 ;  /* 0x003f808ec0007988 */ /* 0x000fe20008000407 */
[----:B------:R-:W-:-:S02]  /*65b0*/  LOP3.LUT R143, R193, 0x20, RZ, 0xc0, !PT ;  /* 0x00000020c18f7812 */ /* 0x000fc400078ec0ff */
[----:B------:R-:W-:Y:S01]  /*65c0*/  LOP3.LUT R2, R2, 0x200, R148, 0xf8, !PT ;  /* 0x0000020002027812 */ /* 0x000fe200078ef894 */
[----:B------:R-:W-:Y:S02]  /*65d0*/  BAR.SYNC.DEFER_BLOCKING 0x0 ;  /* 0x0000000000007b1d */ /* 0x000fe40000010000 */
[----:B------:R-:W-:Y:S01]  /*65e0*/  IMAD.SHL.U32 R143, R143, 0x40, RZ ;  /* 0x000000408f8f7824 */ /* 0x000fe200078e00ff */
[----:B------:R-:W-:-:S04]  /*65f0*/  LOP3.LUT R180, R2, 0x20, RZ, 0x3c, !PT ;  /* 0x0000002002b47812 */ /* 0x000fc800078e3cff */
[----:B------:R-:W-:Y:S01]  /*6600*/  LOP3.LUT R181, R181, R143, RZ, 0xfc, !PT ;  /* 0x0000008fb5b57212 */ /* 0x000fe200078efcff */
[----:B------:R-:W-:Y:S04]  /*6610*/  LDSM.16.MT88.4 R116, [R2+UR7] ;  /* 0x000000070274783b */ /* 0x000fe80008004200 */
[----:B------:R-:W2:Y:S04]  /*6620*/  LDSM.16.M88.4 R132, [R181+UR7+0x2000] ;  /* 0x00200007b584783b */ /* 0x000ea80008000200 */
[----:B------:R-:W3:Y:S04]  /*6630*/  LDSM.16.M88.4 R140, [R181+UR7+0x3000] ;  /* 0x00300007b58c783b */ /* 0x000ee80008000200 */
[----:B------:R-:W4:Y:S04]  /*6640*/  LDSM.16.MT88.4 R148, [R180+UR7] ;  /* 0x00000007b494783b */ /* 0x000f280008004200 */
[----:B------:R-:W5:Y:S04]  /*6650*/  LDSM.16.MT88.4 R136, [R2+UR7+0x400] ;  /* 0x000400070288783b */ /* 0x000f680008004200 */
[----:B------:R-:W0:Y:S01]  /*6660*/  LDSM.16.MT88.4 R120, [R180+UR7+0x400] ;  /* 0x00040007b478783b */ /* 0x000e220008004200 */
[----:B-1----:R-:W-:-:S03]  /*6670*/  LOP3.LUT R3, R181, 0x40, RZ, 0x3c, !PT ;  /* 0x00000040b5037812 */ /* 0x002fc600078e3cff */
[----:B------:R-:W-:Y:S04]  /*6680*/  LDSM.16.MT88.4 R128, [R2+UR7+0x800] ;  /* 0x000800070280783b */ /* 0x000fe80008004200 */
[----:B------:R-:W1:Y:S04]  /*6690*/  LDSM.16.M88.4 R108, [R3+UR7+0x2000] ;  /* 0x00200007036c783b */ /* 0x000e680008000200 */
[----:B------:R-:W-:Y:S01]  /*66a0*/  LDSM.16.M88.4 R104, [R3+UR7+0x3000] ;  /* 0x003000070368783b */ /* 0x000fe20008000200 */
[C---:B--2---:R-:W-:Y:S08]  /*66b0*/  HMMA.16816.F32 R124, R116.reuse, R132, R124 ;  /* 0x00000084747c723c */ /* 0x044ff0000000187c */
[----:B---3--:R-:W-:Y:S01]  /*66c0*/  HMMA.16816.F32 R116, R116, R140, R100 ;  /* 0x0000008c7474723c */ /* 0x008fe20000001864 */
[----:B------:R-:W2:Y:S07]  /*66d0*/  LDSM.16.MT88.4 R100, [R180+UR7+0x800] ;  /* 0x00080007b464783b */ /* 0x000eae0008004200 */
[C---:B----4-:R-:W-:Y:S08]  /*66e0*/  HMMA.16816.F32 R112, R148.reuse, R132, R112 ;  /* 0x000000849470723c */ /* 0x050ff00000001870 */
[----:B------:R-:W-:Y:S01]  /*66f0*/  HMMA.16816.F32 R144, R148, R140, R144 ;  /* 0x0000008c9490723c */ /* 0x000fe20000001890 */
[----:B------:R-:W-:Y:S07]  /*6700*/  LDSM.16.MT88.4 R148, [R2+UR7+0x1000] ;  /* 0x001000070294783b */ /* 0x000fee0008004200 */
[C---:B-----5:R-:W-:Y:S08]  /*6710*/  HMMA.16816.F32 R124, R136.reuse, R134, R124 ;  /* 0x00000086887c723c */ /* 0x060ff0000000187c */
[----:B------:R-:W-:Y:S01]  /*6720*/  HMMA.16816.F32 R136, R136, R142, R116 ;  /* 0x0000008e8888723c */ /* 0x000fe20000001874 */
[----:B------:R-:W-:Y:S07]  /*6730*/  LDSM.16.MT88.4 R116, [R180+UR7+0xc00] ;  /* 0x000c0007b474783b */ /* 0x000fee0008004200 */
[C---:B0-----:R-:W-:Y:S01]  /*6740*/  HMMA.16816.F32 R132, R120.reuse, R134, R112 ;  /* 0x000000867884723c */ /* 0x041fe20000001870 */
[----:B------:R-:W0:Y:S07]  /*6750*/  LDSM.16.MT88.4 R112, [R2+UR7+0xc00] ;  /* 0x000c00070270783b */ /* 0x000e2e0008004200 */
[----:B------:R-:W-:Y:S01]  /*6760*/  HMMA.16816.F32 R120, R120, R142, R144 ;  /* 0x0000008e7878723c */ /* 0x000fe20000001890 */
[----:B------:R-:W3:Y:S04]  /*6770*/  LDSM.16.M88.4 R144, [R181+UR7+0x2080] ;  /* 0x00208007b590783b */ /* 0x000ee80008000200 */
[----:B------:R-:W4:Y:S03]  /*6780*/  LDSM.16.M88.4 R140, [R181+UR7+0x3080] ;  /* 0x00308007b58c783b */ /* 0x000f260008000200 */
[-C--:B-1----:R-:W-:Y:S08]  /*6790*/  HMMA.16816.F32 R124, R128, R108.reuse, R124 ;  /* 0x0000006c807c723c */ /* 0x082ff0000000187c */
[----:B--2---:R-:W-:Y:S08]  /*67a0*/  HMMA.16816.F32 R132, R100, R108, R132 ;  /* 0x0000006c6484723c */ /* 0x004ff00000001884 */
[-C--:B------:R-:W-:Y:S01]  /*67b0*/  HMMA.16816.F32 R128, R128, R104.reuse, R136 ;  /* 0x000000688080723c */ /* 0x080fe20000001888 */
[----:B------:R-:W1:Y:S07]  /*67c0*/  LDSM.16.MT88.4 R136, [R180+UR7+0x1000] ;  /* 0x00100007b488783b */ /* 0x000e6e0008004200 */
[----:B------:R-:W-:Y:S01]  /*67d0*/  HMMA.16816.F32 R120, R100, R104, R120 ;  /* 0x000000686478723c */ /* 0x000fe20000001878 */
[----:B------:R-:W-:Y:S07]  /*67e0*/  LDSM.16.MT88.4 R100, [R180+UR7+0x1400] ;  /* 0x00140007b464783b */ /* 0x000fee0008004200 */
[-C--:B0-----:R-:W-:Y:S08]  /*67f0*/  HMMA.16816.F32 R124, R112, R110.reuse, R124 ;  /* 0x0000006e707c723c */ /* 0x081ff0000000187c */
[----:B------:R-:W-:Y:S01]  /*6800*/  HMMA.16816.F32 R132, R116, R110, R132 ;  /* 0x0000006e7484723c */ /* 0x000fe20000001884 */
[----:B------:R-:W0:Y:S07]  /*6810*/  LDSM.16.MT88.4 R108, [R2+UR7+0x1400] ;  /* 0x00140007026c783b */ /* 0x000e2e0008004200 */
[-C--:B------:R-:W-:Y:S01]  /*6820*/  HMMA.16816.F32 R128, R112, R106.reuse, R128 ;  /* 0x0000006a7080723c */ /* 0x080fe20000001880 */
[----:B------:R-:W-:Y:S07]  /*6830*/  LDSM.16.M88.4 R112, [R3+UR7+0x2080] ;  /* 0x002080070370783b */ /* 0x000fee0008000200 */
[----:B------:R-:W-:Y:S01]  /*6840*/  HMMA.16816.F32 R120, R116, R106, R120 ;  /* 0x0000006a7478723c */ /* 0x000fe20000001878 */
[----:B------:R-:W2:Y:S04]  /*6850*/  LDSM.16.MT88.4 R104, [R2+UR7+0x1800] ;  /* 0x001800070268783b */ /* 0x000ea80008004200 */
[----:B------:R-:W-:Y:S03]  /*6860*/  LDSM.16.M88.4 R116, [R3+UR7+0x3080] ;  /* 0x003080070374783b */ /* 0x000fe60008000200 */
[C---:B---3--:R-:W-:Y:S08]  /*6870*/  HMMA.16816.F32 R124, R148.reuse, R144, R124 ;  /* 0x00000090947c723c */ /* 0x048ff0000000187c */
[----:B----4-:R-:W-:Y:S01]  /*6880*/  HMMA.16816.F32 R128, R148, R140, R128 ;  /* 0x0000008c9480723c */ /* 0x010fe20000001880 */
[----:B------:R-:W3:Y:S07]  /*6890*/  LDSM.16.MT88.4 R148, [R180+UR7+0x1800] ;  /* 0x00180007b494783b */ /* 0x000eee0008004200 */
[C---:B-1----:R-:W-:Y:S08]  /*68a0*/  HMMA.16816.F32 R132, R136.reuse, R144, R132 ;  /* 0x000000908884723c */ /* 0x042ff00000001884 */
[----:B------:R-:W-:Y:S08]  /*68b0*/  HMMA.16816.F32 R120, R136, R140, R120 ;  /* 0x0000008c8878723c */ /* 0x000ff00000001878 */
[C---:B0-----:R-:W-:Y:S08]  /*68c0*/  HMMA.16816.F32 R124, R108.reuse, R146, R124 ;  /* 0x000000926c7c723c */ /* 0x041ff0000000187c */
[----:B------:R-:W-:Y:S01]  /*68d0*/  HMMA.16816.F32 R128, R108, R142, R128 ;  /* 0x0000008e6c80723c */ /* 0x000fe20000001880 */
[----:B------:R-:W0:Y:S07]  /*68e0*/  LDSM.16.MT88.4 R108, [R2+UR7+0x1c00] ;  /* 0x001c0007026c783b */ /* 0x000e2e0008004200 */
[C---:B------:R-:W-:Y:S01]  /*68f0*/  HMMA.16816.F32 R132, R100.reuse, R146, R132 ;  /* 0x000000926484723c */ /* 0x040fe20000001884 */
[----:B------:R-:W1:Y:S07]  /*6900*/  LDSM.16.MT88.4 R144, [R180+UR7+0x1c00] ;  /* 0x001c0007b490783b */ /* 0x000e6e0008004200 */
[----:B------:R-:W-:Y:S08]  /*6910*/  HMMA.16816.F32 R120, R100, R142, R120 ;  /* 0x0000008e6478723c */ /* 0x000ff00000001878 */
[-C--:B--2---:R-:W-:Y:S08]  /*6920*/  HMMA.16816.F32 R124, R104, R112.reuse, R124 ;  /* 0x00000070687c723c */ /* 0x084ff0000000187c */
[----:B---3--:R-:W-:Y:S08]  /*6930*/  HMMA.16816.F32 R132, R148, R112, R132 ;  /* 0x000000709484723c */ /* 0x008ff00000001884 */
[-C--:B------:R-:W-:Y:S08]  /*6940*/  HMMA.16816.F32 R128, R104, R116.reuse, R128 ;  /* 0x000000746880723c */ /* 0x080ff00000001880 */
[----:B------:R-:W-:Y:S01]  /*6950*/  HMMA.16816.F32 R120, R148, R116, R120 ;  /* 0x000000749478723c */ /* 0x000fe20000001878 */
[----:B------:R-:W-:-:S07]  /*6960*/  UIADD3 UR8, UPT, UPT, UR8, -0x1, URZ ;  /* 0xffffffff08087890 */ /* 0x000fce000fffe0ff */
[-C--:B0-----:R-:W-:Y:S08]  /*6970*/  HMMA.16816.F32 R124, R108, R114.reuse, R124 ;  /* 0x000000726c7c723c */ /* 0x081ff0000000187c */
[----:B-1----:R-:W-:Y:S01]  /*6980*/  HMMA.16816.F32 R112, R144, R114, R132 ;  /* 0x000000729070723c */ /* 0x002fe20000001884 */
[----:B------:R-:W-:-:S07]  /*6990*/  UISETP.NE.U32.AND UP0, UPT, UR8, URZ, UPT ;  /* 0x000000ff0800728c */ /* 0x000fce000bf05070 */
[-C--:B------:R-:W-:Y:S08]  /*69a0*/  HMMA.16816.F32 R100, R108, R118.reuse, R128 ;  /* 0x000000766c64723c */ /* 0x080ff00000001880 */
[----:B------:R-:W-:Y:S01]  /*69b0*/  HMMA.16816.F32 R144, R144, R118, R120 ;  /* 0x000000769090723c */ /* 0x000fe20000001878 */
[----:B------:R-:W-:Y:S01]  /*69c0*/  IMAD.SHL.U32 R182, R182, 0x80, RZ ;  /* 0x00000080b6b67824 */ /* 0x000fe200078e00ff */
[----:B------:R-:W-:-:S03]  /*69d0*/  UIMAD.WIDE UR4, UR6, 0x2, UR4 ;  /* 0x00000002060478a5 */ /* 0x000fc6000f8e0204 */
[----:B------:R-:W-:Y:S01]  /*69e0*/  IMAD.WIDE R50, R182, 0x2, R50 ;  /* 0x00000002b6327825 */ /* 0x000fe200078e0232 */
[----:B------:R-:W-:Y:S01]  /*69f0*/  UIADD3 UR10, UPT, UPT, UR10, -0x80, URZ ;  /* 0xffffff800a0a7890 */ /* 0x000fe2000fffe0ff */
[----:B------:R-:W-:-:S13]  /*6a00*/  BRA.U UP0, `(.L_x_2) ;  /* 0xffffffc500687547 */ /* 0x000fda000b83ffff */
[----:B------:R-:W-:Y:S02]  /*6a10*/  F2FP.F16.F32.PACK_AB R115, R147, R115 ;  /* 0x000000739373723e */ /* 0x000fe400000000ff */
[----:B------:R-:W-:Y:S02]  /*6a20*/  F2FP.F16.F32.PACK_AB R114, R146, R114 ;  /* 0x000000729272723e */ /* 0x000fe400000000ff */
[----:B------:R-:W-:Y:S02]  /*6a30*/  F2FP.F16.F32.PACK_AB R113, R145, R113 ;  /* 0x000000719171723e */ /* 0x000fe400000000ff */
[----:B------:R-:W-:Y:S02]  /*6a40*/  F2FP.F16.F32.PACK_AB R112, R144, R112 ;  /* 0x000000709070723e */ /* 0x000fe400000000ff */
[----:B------:R-:W-:Y:S02]  /*6a50*/  F2FP.F16.F32.PACK_AB R103, R103, R127 ;  /* 0x0000007f6767723e */ /* 0x000fe400000000ff */
[----:B------:R-:W-:-:S02]  /*6a60*/  F2FP.F16.F32.PACK_AB R102, R102, R126 ;  /* 0x0000007e6666723e */ /* 0x000fc400000000ff */
[----:B------:R-:W-:Y:S02]  /*6a70*/  F2FP.F16.F32.PACK_AB R101, R101, R125 ;  /* 0x0000007d6565723e */ /* 0x000fe400000000ff */
[----:B------:R-:W-:-:S07]  /*6a80*/  F2FP.F16.F32.PACK_AB R100, R100, R124 ;  /* 0x0000007c6464723e */ /* 0x000fce00000000ff */
.L_x_1:
[----:B------:R-:W2:Y:S01]  /*6a90*/  LDL.LU R3, [R1] ;  /* 0x0000000001037983 */ /* 0x000ea20000300800 */
[----:B------:R-:W1:Y:S01]  /*6aa0*/  LDCU.128 UR8, c[0x0][0x390] ;  /* 0x00007200ff0877ac */ /* 0x000e620008000c00 */
[C-C-:B------:R-:W-:Y:S01]  /*6ab0*/  LOP3.LUT R13, R224.reuse, 0x1e, R0.reuse, 0xfe, !PT ;  /* 0x0000001ee00d7812 */ /* 0x140fe200078efe00 */
[----:B------:R-:W3:Y:S01]  /*6ac0*/  S2R R6, SR_TID.X ;  /* 0x0000000000067919 */ /* 0x000ee20000002100 */
[----:B------:R-:W4:Y:S01]  /*6ad0*/  LDCU UR4, c[0x0][0x3b4] ;  /* 0x00007680ff0477ac */ /* 0x000f220008000800 */
[C-C-:B------:R-:W-:Y:S01]  /*6ae0*/  LOP3.LUT R14, R224.reuse, 0x1c, R0.reuse, 0xfe, !PT ;  /* 0x0000001ce00e7812 */ /* 0x140fe200078efe00 */
[----:B------:R-:W5:Y:S01]  /*6af0*/  S2R R5, SR_TID.X ;  /* 0x0000000000057919 */ /* 0x000f620000002100 */
[----:B------:R-:W0:Y:S01]  /*6b00*/  LDCU UR5, c[0x0][0x3b8] ;  /* 0x00007700ff0577ac */ /* 0x000e220008000800 */
[C-C-:B------:R-:W-:Y:S02]  /*6b10*/  LOP3.LUT R12, R224.reuse, 0x1a, R0.reuse, 0xfe, !PT ;  /* 0x0000001ae00c7812 */ /* 0x140fe400078efe00 */
[----:B------:R-:W-:-:S02]  /*6b20*/  LOP3.LUT R15, R224, 0x18, R0, 0xfe, !PT ;  /* 0x00000018e00f7812 */ /* 0x000fc400078efe00 */
[C-C-:B------:R-:W-:Y:S02]  /*6b30*/  LOP3.LUT R16, R224.reuse, 0x16, R0.reuse, 0xfe, !PT ;  /* 0x00000016e0107812 */ /* 0x140fe400078efe00 */
[C-C-:B------:R-:W-:Y:S02]  /*6b40*/  LOP3.LUT R17, R224.reuse, 0x14, R0.reuse, 0xfe, !PT ;  /* 0x00000014e0117812 */ /* 0x140fe400078efe00 */
[C-C-:B------:R-:W-:Y:S02]  /*6b50*/  LOP3.LUT R18, R224.reuse, 0x12, R0.reuse, 0xfe, !PT ;  /* 0x00000012e0127812 */ /* 0x140fe400078efe00 */
[C---:B-1----:R-:W-:Y:S02]  /*6b60*/  ISETP.GE.AND P0, PT, R239.reuse, UR10, PT ;  /* 0x0000000aef007c0c */ /* 0x042fe4000bf06270 */
[C-C-:B------:R-:W-:Y:S01]  /*6b70*/  LOP3.LUT R19, R224.reuse, 0x10, R0.reuse, 0xfe, !PT ;  /* 0x00000010e0137812 */ /* 0x140fe200078efe00 */
[----:B----4-:R-:W-:Y:S01]  /*6b80*/  IMAD R239, R239, UR4, RZ ;  /* 0x00000004efef7c24 */ /* 0x010fe2000f8e02ff */
[----:B------:R-:W-:-:S02]  /*6b90*/  LOP3.LUT R11, R224, 0xe, R0, 0xfe, !PT ;  /* 0x0000000ee00b7812 */ /* 0x000fc400078efe00 */
[C-C-:B------:R-:W-:Y:S01]  /*6ba0*/  LOP3.LUT R10, R224.reuse, 0xc, R0.reuse, 0xfe, !PT ;  /* 0x0000000ce00a7812 */ /* 0x140fe200078efe00 */
[----:B------:R-:W-:Y:S01]  /*6bb0*/  BAR.SYNC.DEFER_BLOCKING 0x0 ;  /* 0x0000000000007b1d */ /* 0x000fe20000010000 */
[C---:B------:R-:W-:Y:S02]  /*6bc0*/  LEA R23, P2, R239.reuse, UR8, 0x1 ;  /* 0x00000008ef177c11 */ /* 0x040fe4000f8408ff */
[C-C-:B------:R-:W-:Y:S02]  /*6bd0*/  LOP3.LUT R9, R224.reuse, 0xa, R0.reuse, 0xfe, !PT ;  /* 0x0000000ae0097812 */ /* 0x140fe400078efe00 */
[----:B------:R-:W-:Y:S02]  /*6be0*/  LEA.HI.X.SX32 R239, R239, UR9, 0x1, P2 ;  /* 0x00000009efef7c11 */ /* 0x000fe400090f0eff */
[----:B------:R-:W-:Y:S01]  /*6bf0*/  LOP3.LUT R7, R224, 0x8, R0, 0xfe, !PT ;  /* 0x00000008e0077812 */ /* 0x000fe200078efe00 */
[----:B0--3--:R-:W-:-:S04]  /*6c00*/  IMAD.SHL.U32 R2, R6, 0x40, RZ ;  /* 0x0000004006027824 */ /* 0x009fc800078e00ff */
[----:B------:R-:W-:Y:S01]  /*6c10*/  IMAD R21, R7, UR5, RZ ;  /* 0x0000000507157c24 */ /* 0x000fe2000f8e02ff */
[----:B-----5:R-:W-:-:S04]  /*6c20*/  LOP3.LUT R8, R5, 0x3f, RZ, 0xc0, !PT ;  /* 0x0000003f05087812 */ /* 0x020fc800078ec0ff */
[----:B------:R-:W-:Y:S02]  /*6c30*/  LEA R8, R8, UR7, 0x4 ;  /* 0x0000000708087c11 */ /* 0x000fe4000f8e20ff */
[----:B--2---:R-:W-:Y:S02]  /*6c40*/  LOP3.LUT R4, R3, 0x80, RZ, 0xc0, !PT ;  /* 0x0000008003047812 */ /* 0x004fe400078ec0ff */
[----:B------:R-:W-:Y:S01]  /*6c50*/  LOP3.LUT R3, R2, 0x200, RZ, 0xc0, !PT ;  /* 0x0000020002037812 */ /* 0x000fe200078ec0ff */
[----:B------:R-:W-:Y:S01]  /*6c60*/  IMAD.SHL.U32 R2, R6, 0x10, RZ ;  /* 0x0000001006027824 */ /* 0x000fe200078e00ff */
[----:B------:R-:W-:Y:S02]  /*6c70*/  LOP3.LUT R6, R5, 0x20, RZ, 0xc0, !PT ;  /* 0x0000002005067812 */ /* 0x000fe400078ec0ff */
[----:B------:R-:W-:Y:S02]  /*6c80*/  IADD3 R3, PT, PT, R4, UR7, R3 ;  /* 0x0000000704037c10 */ /* 0x000fe4000fffe003 */
[----:B------:R-:W-:-:S03]  /*6c90*/  LOP3.LUT R2, R2, 0x70, RZ, 0xc0, !PT ;  /* 0x0000007002027812 */ /* 0x000fc600078ec0ff */
[----:B------:R-:W-:Y:S01]  /*6ca0*/  IMAD R3, R6, 0x20, R3 ;  /* 0x0000002006037824 */ /* 0x000fe200078e0203 */
[----:B------:R-:W-:-:S03]  /*6cb0*/  LOP3.LUT R6, R224, 0x6, R0, 0xfe, !PT ;  /* 0x00000006e0067812 */ /* 0x000fc600078efe00 */
[----:B------:R-:W-:Y:S01]  /*6cc0*/  IMAD.IADD R2, R2, 0x1, R3 ;  /* 0x0000000102027824 */ /* 0x000fe200078e0203 */
[----:B------:R-:W-:Y:S01]  /*6cd0*/  LOP3.LUT R3, R224, 0x2, R0, 0xfe, !PT ;  /* 0x00000002e0037812 */ /* 0x000fe200078efe00 */
[C---:B------:R-:W-:Y:S01]  /*6ce0*/  IMAD R20, R6.reuse, UR5, RZ ;  /* 0x0000000506147c24 */ /* 0x040fe2000f8e02ff */
[----:B------:R-:W-:Y:S02]  /*6cf0*/  ISETP.LT.AND P3, PT, R6, UR11, !P0 ;  /* 0x0000000b06007c0c */ /* 0x000fe4000c761270 */
[----:B------:R-:W-:Y:S01]  /*6d00*/  STSM.16.M88.4 [R2], R100 ;  /* 0x0000006402007844 */ /* 0x000fe20000000200 */
[C---:B------:R-:W-:Y:S01]  /*6d10*/  IMAD R5, R3.reuse, UR5, RZ ;  /* 0x0000000503057c24 */ /* 0x040fe2000f8e02ff */
[----:B------:R-:W-:Y:S02]  /*6d20*/  ISETP.LT.AND P5, PT, R3, UR11, !P0 ;  /* 0x0000000b03007c0c */ /* 0x000fe4000c7a1270 */
[----:B------:R0:W-:Y:S01]  /*6d30*/  STSM.16.M88.4 [R2+0x100], R112 ;  /* 0x0001007002007844 */ /* 0x0001e20000000200 */
[----:B------:R-:W-:Y:S01]  /*6d40*/  BAR.SYNC.DEFER_BLOCKING 0x0 ;  /* 0x0000000000007b1d */ /* 0x000fe20000010000 */
[----:B0-----:R-:W-:-:S02]  /*6d50*/  LOP3.LUT R2, R224, R0, RZ, 0xfc, !PT ;  /* 0x00000000e0027212 */ /* 0x001fc400078efcff */
[----:B------:R-:W-:Y:S02]  /*6d60*/  LOP3.LUT R0, R224, 0x4, R0, 0xfe, !PT ;  /* 0x00000004e0007812 */ /* 0x000fe400078efe00 */
[C---:B------:R-:W-:Y:S01]  /*6d70*/  ISETP.LT.AND P1, PT, R2.reuse, UR11, !P0 ;  /* 0x0000000b02007c0c */ /* 0x040fe2000c721270 */
[----:B------:R-:W-:Y:S01]  /*6d80*/  IMAD R4, R2, UR5, RZ ;  /* 0x0000000502047c24 */ /* 0x000fe2000f8e02ff */
[C---:B------:R-:W-:Y:S01]  /*6d90*/  ISETP.LT.AND P4, PT, R0.reuse, UR11, !P0 ;  /* 0x0000000b00007c0c */ /* 0x040fe2000c781270 */
[----:B------:R-:W-:-:S03]  /*6da0*/  IMAD R0, R0, UR5, RZ ;  /* 0x0000000500007c24 */ /* 0x000fc6000f8e02ff */
[C---:B------:R-:W-:Y:S01]  /*6db0*/  LEA R2, P2, R4.reuse, R23, 0x1 ;  /* 0x0000001704027211 */ /* 0x040fe200078408ff */
[----:B------:R-:W0:Y:S03]  /*6dc0*/  LDS.128 R24, [R8] ;  /* 0x0000000008187984 */ /* 0x000e260000000c00 */
[----:B------:R-:W-:Y:S01]  /*6dd0*/  LEA.HI.X.SX32 R3, R4, R239, 0x1, P2 ;  /* 0x000000ef04037211 */ /* 0x000fe200010f0eff */
[----:B------:R1:W2:Y:S01]  /*6de0*/  LDS.128 R28, [R8+0x400] ;  /* 0x00040000081c7984 */ /* 0x0002a20000000c00 */
[----:B------:R-:W-:-:S04]  /*6df0*/  LEA R4, P2, R5, R23, 0x1 ;  /* 0x0000001705047211 */ /* 0x000fc800078408ff */
[----:B------:R-:W-:Y:S02]  /*6e00*/  LEA.HI.X.SX32 R5, R5, R239, 0x1, P2 ;  /* 0x000000ef05057211 */ /* 0x000fe400010f0eff */
[C---:B------:R-:W-:Y:S01]  /*6e10*/  LEA R6, P2, R0.reuse, R23, 0x1 ;  /* 0x0000001700067211 */ /* 0x040fe200078408ff */
[----:B0-----:R0:W-:Y:S01]  /*6e20*/  @P1 STG.E.U16 desc[UR12][R2.64], R24 ;  /* 0x0000001802001986 */ /* 0x0011e2000c10150c */
[----:B------:R-:W-:Y:S02]  /*6e30*/  ISETP.LT.AND P1, PT, R7, UR11, !P0 ;  /* 0x0000000b07007c0c */ /* 0x000fe4000c721270 */
[----:B------:R-:W-:Y:S01]  /*6e40*/  LEA.HI.X.SX32 R7, R0, R239, 0x1, P2 ;  /* 0x000000ef00077211 */ /* 0x000fe200010f0eff */
[----:B------:R3:W-:Y:S01]  /*6e50*/  @P5 STG.E.U16 desc[UR12][R4.64], R25 ;  /* 0x0000001904005986 */ /* 0x0007e2000c10150c */
[C---:B------:R-:W-:Y:S01]  /*6e60*/  IMAD R0, R9.reuse, UR5, RZ ;  /* 0x0000000509007c24 */ /* 0x040fe2000f8e02ff */
[C---:B-1----:R-:W-:Y:S02]  /*6e70*/  LEA R8, P5, R20.reuse, R23, 0x1 ;  /* 0x0000001714087211 */ /* 0x042fe400078a08ff */
[----:B------:R-:W-:Y:S01]  /*6e80*/  ISETP.LT.AND P2, PT, R9, UR11, !P0 ;  /* 0x0000000b09007c0c */ /* 0x000fe2000c741270 */
[----:B------:R1:W-:Y:S01]  /*6e90*/  @P4 STG.E.U16 desc[UR12][R6.64], R26 ;  /* 0x0000001a06004986 */ /* 0x0003e2000c10150c */
[----:B------:R-:W-:-:S02]  /*6ea0*/  LEA.HI.X.SX32 R9, R20, R239, 0x1, P5 ;  /* 0x000000ef14097211 */ /* 0x000fc400028f0eff */
[CC--:B0-----:R-:W-:Y:S02]  /*6eb0*/  LEA R2, P6, R21.reuse, R23.reuse, 0x1 ;  /* 0x0000001715027211 */ /* 0x0c1fe400078c08ff */
[----:B------:R-:W-:Y:S01]  /*6ec0*/  PRMT R24, R24, 0x7632, R24 ;  /* 0x0000763218187816 */ /* 0x000fe20000000018 */
[----:B------:R-:W-:Y:S01]  /*6ed0*/  @P3 STG.E.U16 desc[UR12][R8.64], R27 ;  /* 0x0000001b08003986 */ /* 0x000fe2000c10150c */
[C---:B---3--:R-:W-:Y:S02]  /*6ee0*/  LEA R4, P4, R0.reuse, R23, 0x1 ;  /* 0x0000001700047211 */ /* 0x048fe400078808ff */
[-C--:B------:R-:W-:Y:S02]  /*6ef0*/  LEA.HI.X.SX32 R3, R21, R239.reuse, 0x1, P6 ;  /* 0x000000ef15037211 */ /* 0x080fe400030f0eff */
[----:B------:R-:W-:Y:S01]  /*6f00*/  LEA.HI.X.SX32 R5, R0, R239, 0x1, P4 ;  /* 0x000000ef00057211 */ /* 0x000fe200020f0eff */
[C---:B------:R-:W-:Y:S01]  /*6f10*/  IMAD R0, R10.reuse, UR5, RZ ;  /* 0x000000050a007c24 */ /* 0x040fe2000f8e02ff */
[----:B------:R-:W-:Y:S01]  /*6f20*/  ISETP.LT.AND P3, PT, R10, UR11, !P0 ;  /* 0x0000000b0a007c0c */ /* 0x000fe2000c761270 */
[----:B--2---:R0:W-:Y:S01]  /*6f30*/  @P1 STG.E.U16 desc[UR12][R2.64], R28 ;  /* 0x0000001c02001986 */ /* 0x0041e2000c10150c */
[----:B-1----:R-:W-:Y:S01]  /*6f40*/  IMAD R7, R11, UR5, RZ ;  /* 0x000000050b077c24 */ /* 0x002fe2000f8e02ff */
[C---:B------:R-:W-:Y:S01]  /*6f50*/  ISETP.LT.AND P1, PT, R19.reuse, UR11, !P0 ;  /* 0x0000000b13007c0c */ /* 0x040fe2000c721270 */
[----:B------:R-:W-:Y:S01]  /*6f60*/  IMAD R19, R19, UR5, RZ ;  /* 0x0000000513137c24 */ /* 0x000fe2000f8e02ff */
[----:B------:R-:W-:Y:S01]  /*6f70*/  LEA R10, P4, R0, R23, 0x1 ;  /* 0x00000017000a7211 */ /* 0x000fe200078808ff */
[----:B------:R1:W-:Y:S01]  /*6f80*/  @P2 STG.E.U16 desc[UR12][R4.64], R29 ;  /* 0x0000001d04002986 */ /* 0x0003e2000c10150c */
[----:B------:R-:W-:-:S02]  /*6f90*/  ISETP.LT.AND P2, PT, R11, UR11, !P0 ;  /* 0x0000000b0b007c0c */ /* 0x000fc4000c741270 */
[----:B------:R-:W-:Y:S01]  /*6fa0*/  LEA.HI.X.SX32 R11, R0, R239, 0x1, P4 ;  /* 0x000000ef000b7211 */ /* 0x000fe200020f0eff */
[----:B------:R-:W-:Y:S01]  /*6fb0*/  IMAD R0, R12, UR5, RZ ;  /* 0x000000050c007c24 */ /* 0x000fe2000f8e02ff */
[C---:B------:R-:W-:Y:S01]  /*6fc0*/  ISETP.LT.AND P4, PT, R18.reuse, UR11, !P0 ;  /* 0x0000000b12007c0c */ /* 0x040fe2000c781270 */
[----:B------:R-:W-:Y:S01]  /*6fd0*/  IMAD R18, R18, UR5, RZ ;  /* 0x0000000512127c24 */ /* 0x000fe2000f8e02ff */
[-C--:B------:R-:W-:Y:S01]  /*6fe0*/  LEA R6, P5, R7, R23.reuse, 0x1 ;  /* 0x0000001707067211 */ /* 0x080fe200078a08ff */
[----:B------:R2:W-:Y:S01]  /*6ff0*/  @P3 STG.E.U16 desc[UR12][R10.64], R30 ;  /* 0x0000001e0a003986 */ /* 0x0005e2000c10150c */
[----:B0-----:R-:W-:Y:S02]  /*7000*/  LEA R2, P3, R19, R23, 0x1 ;  /* 0x0000001713027211 */ /* 0x001fe400078608ff */
[----:B------:R-:W-:Y:S02]  /*7010*/  LEA.HI.X.SX32 R7, R7, R239, 0x1, P5 ;  /* 0x000000ef07077211 */ /* 0x000fe400028f0eff */
[----:B-1----:R-:W-:-:S02]  /*7020*/  LEA R4, P6, R18, R23, 0x1 ;  /* 0x0000001712047211 */ /* 0x002fc400078c08ff */
[-C--:B------:R-:W-:Y:S01]  /*7030*/  LEA.HI.X.SX32 R3, R19, R239.reuse, 0x1, P3 ;  /* 0x000000ef13037211 */ /* 0x080fe200018f0eff */
[----:B------:R-:W-:Y:S01]  /*7040*/  @P2 STG.E.U16 desc[UR12][R6.64], R31 ;  /* 0x0000001f06002986 */ /* 0x000fe2000c10150c */
[----:B------:R-:W-:Y:S02]  /*7050*/  PRMT R25, R25, 0x7632, R25 ;  /* 0x0000763219197816 */ /* 0x000fe40000000019 */
[----:B------:R-:W-:Y:S01]  /*7060*/  LEA.HI.X.SX32 R5, R18, R239, 0x1, P6 ;  /* 0x000000ef12057211 */ /* 0x000fe200030f0eff */
[----:B------:R0:W-:Y:S01]  /*7070*/  @P1 STG.E.U16 desc[UR12][R2.64], R24 ;  /* 0x0000001802001986 */ /* 0x0001e2000c10150c */
[C---:B------:R-:W-:Y:S01]  /*7080*/  ISETP.LT.AND P3, PT, R15.reuse, UR11, !P0 ;  /* 0x0000000b0f007c0c */ /* 0x040fe2000c761270 */
[----:B------:R-:W-:Y:S01]  /*7090*/  IMAD R15, R15, UR5, RZ ;  /* 0x000000050f0f7c24 */ /* 0x000fe2000f8e02ff */
[----:B------:R-:W-:Y:S01]  /*70a0*/  ISETP.LT.AND P5, PT, R17, UR11, !P0 ;  /* 0x0000000b11007c0c */ /* 0x000fe2000c7a1270 */
[----:B------:R1:W-:Y:S01]  /*70b0*/  @P4 STG.E.U16 desc[UR12][R4.64], R25 ;  /* 0x0000001904004986 */ /* 0x0003e2000c10150c */
[C---:B------:R-:W-:Y:S01]  /*70c0*/  ISETP.LT.AND P4, PT, R16.reuse, UR11, !P0 ;  /* 0x0000000b10007c0c */ /* 0x040fe2000c781270 */
[----:B------:R-:W-:Y:S01]  /*70d0*/  IMAD R16, R16, UR5, RZ ;  /* 0x0000000510107c24 */ /* 0x000fe2000f8e02ff */
[----:B------:R-:W-:Y:S01]  /*70e0*/  PRMT R26, R26, 0x7632, R26 ;  /* 0x000076321a1a7816 */ /* 0x000fe2000000001a */
[----:B--2---:R-:W-:Y:S01]  /*70f0*/  IMAD R11, R14, UR5, RZ ;  /* 0x000000050e0b7c24 */ /* 0x004fe2000f8e02ff */
[----:B------:R-:W-:Y:S01]  /*7100*/  PRMT R27, R27, 0x7632, R27 ;  /* 0x000076321b1b7816 */ /* 0x000fe2000000001b */
[----:B------:R-:W-:Y:S01]  /*7110*/  IMAD R17, R17, UR5, RZ ;  /* 0x0000000511117c24 */ /* 0x000fe2000f8e02ff */
[----:B------:R-:W-:Y:S01]  /*7120*/  PRMT R28, R28, 0x7632, R28 ;  /* 0x000076321c1c7816 */ /* 0x000fe2000000001c */
[----:B------:R-:W-:Y:S01]  /*7130*/  IMAD R18, R13, UR5, RZ ;  /* 0x000000050d127c24 */ /* 0x000fe2000f8e02ff */
[----:B0-----:R-:W-:-:S02]  /*7140*/  LEA R2, P1, R16, R23, 0x1 ;  /* 0x0000001710027211 */ /* 0x001fc400078208ff */
[-C--:B------:R-:W-:Y:S02]  /*7150*/  LEA R6, P6, R17, R23.reuse, 0x1 ;  /* 0x0000001711067211 */ /* 0x080fe400078c08ff */
[----:B-1----:R-:W-:Y:S02]  /*7160*/  LEA R4, P2, R15, R23, 0x1 ;  /* 0x000000170f047211 */ /* 0x002fe400078408ff */
[----:B------:R-:W-:Y:S02]  /*7170*/  LEA.HI.X.SX32 R3, R16, R239, 0x1, P1 ;  /* 0x000000ef10037211 */ /* 0x000fe400008f0eff */
[----:B------:R-:W-:Y:S02]  /*7180*/  LEA R10, P1, R11, R23, 0x1 ;  /* 0x000000170b0a7211 */ /* 0x000fe400078208ff */
[----:B------:R-:W-:Y:S02]  /*7190*/  LEA.HI.X.SX32 R5, R15, R239, 0x1, P2 ;  /* 0x000000ef0f057211 */ /* 0x000fe400010f0eff */
[----:B------:R-:W-:-:S02]  /*71a0*/  ISETP.LT.AND P2, PT, R12, UR11, !P0 ;  /* 0x0000000b0c007c0c */ /* 0x000fc4000c741270 */
[-C--:B------:R-:W-:Y:S02]  /*71b0*/  LEA.HI.X.SX32 R11, R11, R239.reuse, 0x1, P1 ;  /* 0x000000ef0b0b7211 */ /* 0x080fe400008f0eff */
[----:B------:R-:W-:Y:S02]  /*71c0*/  ISETP.LT.AND P1, PT, R14, UR11, !P0 ;  /* 0x0000000b0e007c0c */ /* 0x000fe4000c721270 */
[----:B------:R-:W-:Y:S02]  /*71d0*/  ISETP.LT.AND P0, PT, R13, UR11, !P0 ;  /* 0x0000000b0d007c0c */ /* 0x000fe4000c701270 */
[----:B------:R-:W-:Y:S02]  /*71e0*/  LEA.HI.X.SX32 R7, R17, R239, 0x1, P6 ;  /* 0x000000ef11077211 */ /* 0x000fe400030f0eff */
[C---:B------:R-:W-:Y:S02]  /*71f0*/  LEA R8, P6, R0.reuse, R23, 0x1 ;  /* 0x0000001700087211 */ /* 0x040fe400078c08ff */
[----:B------:R-:W-:Y:S01]  /*7200*/  PRMT R29, R29, 0x7632, R29 ;  /* 0x000076321d1d7816 */ /* 0x000fe2000000001d */
[----:B------:R0:W-:Y:S01]  /*7210*/  @P5 STG.E.U16 desc[UR12][R6.64], R26 ;  /* 0x0000001a06005986 */ /* 0x0001e2000c10150c */
[----:B------:R-:W-:-:S02]  /*7220*/  LEA.HI.X.SX32 R9, R0, R239, 0x1, P6 ;  /* 0x000000ef00097211 */ /* 0x000fc400030f0eff */
[----:B------:R-:W-:Y:S01]  /*7230*/  PRMT R30, R30, 0x7632, R30 ;  /* 0x000076321e1e7816 */ /* 0x000fe2000000001e */
[----:B------:R0:W-:Y:S01]  /*7240*/  @P4 STG.E.U16 desc[UR12][R2.64], R27 ;  /* 0x0000001b02004986 */ /* 0x0001e2000c10150c */
[----:B------:R-:W-:-:S03]  /*7250*/  LEA R12, P6, R18, R23, 0x1 ;  /* 0x00000017120c7211 */ /* 0x000fc600078c08ff */
[----:B------:R0:W-:Y:S01]  /*7260*/  @P3 STG.E.U16 desc[UR12][R4.64], R28 ;  /* 0x0000001c04003986 */ /* 0x0001e2000c10150c */
[----:B------:R-:W-:-:S03]  /*7270*/  LEA.HI.X.SX32 R13, R18, R239, 0x1, P6 ;  /* 0x000000ef120d7211 */ /* 0x000fc600030f0eff */
[----:B------:R0:W-:Y:S04]  /*7280*/  @P2 STG.E.U16 desc[UR12][R8.64], R29 ;  /* 0x0000001d08002986 */ /* 0x0001e8000c10150c */
[----:B------:R0:W-:Y:S01]  /*7290*/  @P1 STG.E.U16 desc[UR12][R10.64], R30 ;  /* 0x0000001e0a001986 */ /* 0x0001e2000c10150c */
[----:B------:R-:W-:Y:S05]  /*72a0*/  @!P0 EXIT ;  /* 0x000000000000894d */ /* 0x000fea0003800000 */
[----:B0-----:R-:W-:-:S05]  /*72b0*/  PRMT R6, R31, 0x7632, R6 ;  /* 0x000076321f067816 */ /* 0x001fca0000000006 */
[----:B------:R-:W-:Y:S01]  /*72c0*/  STG.E.U16 desc[UR12][R12.64], R6 ;  /* 0x000000060c007986 */ /* 0x000fe2000c10150c */
[----:B------:R-:W-:Y:S05]  /*72d0*/  EXIT ;  /* 0x000000000000794d */ /* 0x000fea0003800000 */
.L_x_3:
[----:B------:R-:W-:-:S00]  /*72e0*/  BRA `(.L_x_3) ;  /* 0xfffffffc00fc7947 */ /* 0x000fc0000383ffff */
[----:B------:R-:W-:-:S00]  /*72f0*/  NOP ;  /* 0x0000000000007918 */ /* 0x000fc00000000000 */
        /* <DEDUP_REMOVED lines=8> */
.L_x_4:


//--------------------- .nv.shared.matmul_kernel  --------------------------
	.section	.nv.shared.matmul_kernel,"aw",@nobits
	.sectionflags	@""
	.align	16
	.zero		1024


//--------------------- .nv.shared.reserved.0     --------------------------
	.section	.nv.shared.reserved.0,"aw",@nobits
	.weak		__nv_reservedSMEM_offset_0_alias
	.size		__nv_reservedSMEM_offset_0_alias, 0, 64
	.other		__nv_reservedSMEM_offset_0_alias,@"STO_CUDA_RESERVED_SHARED STV_DEFAULT"
__nv_reservedSMEM_offset_0_alias:
	.zero		0
	.zero		64


//--------------------- .nv.constant0.matmul_kernel --------------------------
	.section	.nv.constant0.matmul_kernel,"a",@progbits
	.sectionflags	@""
	.align	4
.nv.constant0.matmul_kernel:
	.zero		976


//--------------------- SYMBOLS --------------------------

	.type		.nv.reservedSmem.offset0,@object
	.size		.nv.reservedSmem.offset0,0x4
	.type		.nv.reservedSmem.cap,@object
	.size		.nv.reservedSmem.cap,0x4
